//
// Generated by NVIDIA NVVM Compiler
//
// Compiler Build ID: CL-36424714
// Cuda compilation tools, release 13.0, V13.0.88
// Based on NVVM 20.0.0
//

.version 9.0
.target sm_100
.address_size 64

	// .globl	_Z28transposeNoBankConflicts32x8PfPKfii
// _ZZ28transposeNoBankConflicts32x8PfPKfiiE4tile has been demoted

.visible .entry _Z28transposeNoBankConflicts32x8PfPKfii(
	.param .u64 .ptr .align 1 _Z28transposeNoBankConflicts32x8PfPKfii_param_0,
	.param .u64 .ptr .align 1 _Z28transposeNoBankConflicts32x8PfPKfii_param_1,
	.param .u32 _Z28transposeNoBankConflicts32x8PfPKfii_param_2,
	.param .u32 _Z28transposeNoBankConflicts32x8PfPKfii_param_3
)
{
	.reg .pred 	%p<8>;
	.reg .b32 	%r<43>;
	.reg .b32 	%f<6>;
	.reg .b64 	%rd<15>;
	// demoted variable
	.shared .align 4 .b8 _ZZ28transposeNoBankConflicts32x8PfPKfiiE4tile[4224];
	ld.param.u64 	%rd3, [_Z28transposeNoBankConflicts32x8PfPKfii_param_0];
	ld.param.u64 	%rd4, [_Z28transposeNoBankConflicts32x8PfPKfii_param_1];
	ld.param.u32 	%r24, [_Z28transposeNoBankConflicts32x8PfPKfii_param_2];
	ld.param.u32 	%r25, [_Z28transposeNoBankConflicts32x8PfPKfii_param_3];
	cvta.to.global.u64 	%rd1, %rd4;
	mov.u32 	%r26, %ctaid.x;
	shl.b32 	%r1, %r26, 5;
	mov.u32 	%r27, %ctaid.y;
	shl.b32 	%r2, %r27, 5;
	mov.u32 	%r3, %tid.x;
	add.s32 	%r28, %r1, %r3;
	mov.u32 	%r4, %tid.y;
	add.s32 	%r29, %r2, %r4;
	mul.lo.s32 	%r5, %r25, %r24;
	shl.b32 	%r30, %r3, 2;
	mov.u32 	%r31, _ZZ28transposeNoBankConflicts32x8PfPKfiiE4tile;
	add.s32 	%r32, %r31, %r30;
	mad.lo.s32 	%r6, %r29, %r24, %r28;
	setp.ge.s32 	%p1, %r6, %r5;
	mad.lo.s32 	%r7, %r4, 132, %r32;
	@%p1 bra 	$L__BB0_2;
	mul.wide.s32 	%rd5, %r6, 4;
	add.s64 	%rd6, %rd1, %rd5;
	ld.global.f32 	%f1, [%rd6];
	st.shared.f32 	[%r7], %f1;
$L__BB0_2:
	shl.b32 	%r8, %r24, 3;
	add.s32 	%r9, %r6, %r8;
	setp.ge.s32 	%p2, %r9, %r5;
	@%p2 bra 	$L__BB0_4;
	mul.wide.s32 	%rd7, %r9, 4;
	add.s64 	%rd8, %rd1, %rd7;
	ld.global.f32 	%f2, [%rd8];
	st.shared.f32 	[%r7+1056], %f2;
$L__BB0_4:
	shl.b32 	%r33, %r24, 4;
	add.s32 	%r10, %r6, %r33;
	setp.ge.s32 	%p3, %r10, %r5;
	@%p3 bra 	$L__BB0_6;
	mul.wide.s32 	%rd9, %r10, 4;
	add.s64 	%rd10, %rd1, %rd9;
	ld.global.f32 	%f3, [%rd10];
	st.shared.f32 	[%r7+2112], %f3;
$L__BB0_6:
	add.s32 	%r11, %r10, %r8;
	setp.ge.s32 	%p4, %r11, %r5;
	@%p4 bra 	$L__BB0_8;
	mul.wide.s32 	%rd11, %r11, 4;
	add.s64 	%rd12, %rd1, %rd11;
	ld.global.f32 	%f4, [%rd12];
	st.shared.f32 	[%r7+3168], %f4;
$L__BB0_8:
	bar.sync 	0;
	add.s32 	%r34, %r2, %r3;
	add.s32 	%r12, %r1, %r4;
	setp.ge.s32 	%p5, %r34, %r25;
	@%p5 bra 	$L__BB0_12;
	sub.s32 	%r13, %r24, %r12;
	setp.lt.s32 	%p6, %r13, 1;
	@%p6 bra 	$L__BB0_12;
	shl.b32 	%r36, %r4, 2;
	mad.lo.s32 	%r37, %r3, 132, %r36;
	add.s32 	%r41, %r31, %r37;
	mad.lo.s32 	%r39, %r25, %r12, %r3;
	add.s32 	%r40, %r39, %r2;
	shl.b32 	%r16, %r25, 3;
	cvta.to.global.u64 	%rd2, %rd3;
	min.s32 	%r17, %r13, 32;
	mov.b32 	%r42, 0;
$L__BB0_11:
	ld.shared.f32 	%f5, [%r41];
	mul.wide.s32 	%rd13, %r40, 4;
	add.s64 	%rd14, %rd2, %rd13;
	st.global.f32 	[%rd14], %f5;
	add.s32 	%r42, %r42, 8;
	add.s32 	%r41, %r41, 32;
	add.s32 	%r40, %r40, %r16;
	setp.lt.s32 	%p7, %r42, %r17;
	@%p7 bra 	$L__BB0_11;
$L__BB0_12:
	ret;

}
	// .globl	_Z50iirConvolve2D_Cardinal_Bspline_3_MirrorOffBoundNewPfS_ii
.visible .entry _Z50iirConvolve2D_Cardinal_Bspline_3_MirrorOffBoundNewPfS_ii(
	.param .u64 .ptr .align 1 _Z50iirConvolve2D_Cardinal_Bspline_3_MirrorOffBoundNewPfS_ii_param_0,
	.param .u64 .ptr .align 1 _Z50iirConvolve2D_Cardinal_Bspline_3_MirrorOffBoundNewPfS_ii_param_1,
	.param .u32 _Z50iirConvolve2D_Cardinal_Bspline_3_MirrorOffBoundNewPfS_ii_param_2,
	.param .u32 _Z50iirConvolve2D_Cardinal_Bspline_3_MirrorOffBoundNewPfS_ii_param_3
)
{
	.reg .pred 	%p<55>;
	.reg .b32 	%r<210>;
	.reg .b32 	%f<476>;
	.reg .b64 	%rd<179>;

	ld.param.u64 	%rd5, [_Z50iirConvolve2D_Cardinal_Bspline_3_MirrorOffBoundNewPfS_ii_param_0];
	ld.param.u64 	%rd4, [_Z50iirConvolve2D_Cardinal_Bspline_3_MirrorOffBoundNewPfS_ii_param_1];
	ld.param.u32 	%r206, [_Z50iirConvolve2D_Cardinal_Bspline_3_MirrorOffBoundNewPfS_ii_param_2];
	ld.param.u32 	%r113, [_Z50iirConvolve2D_Cardinal_Bspline_3_MirrorOffBoundNewPfS_ii_param_3];
	cvta.to.global.u64 	%rd1, %rd5;
	mov.u32 	%r114, %ctaid.x;
	mov.u32 	%r115, %ntid.x;
	mov.u32 	%r116, %tid.x;
	mad.lo.s32 	%r1, %r114, %r115, %r116;
	setp.ge.s32 	%p1, %r1, %r113;
	@%p1 bra 	$L__BB1_66;
	cvta.to.global.u64 	%rd6, %rd4;
	mul.wide.s32 	%rd7, %r1, 4;
	add.s64 	%rd2, %rd6, %rd7;
	setp.lt.s32 	%p2, %r206, 1;
	@%p2 bra 	$L__BB1_14;
	and.b32  	%r2, %r206, 15;
	setp.lt.u32 	%p3, %r206, 16;
	mov.b32 	%r177, 0;
	@%p3 bra 	$L__BB1_5;
	and.b32  	%r177, %r206, 2147483632;
	neg.s32 	%r175, %r177;
	shl.b32 	%r5, %r113, 4;
	mov.b32 	%r174, 0;
	mul.wide.s32 	%rd12, %r113, 4;
	mov.u32 	%r173, %r1;
$L__BB1_4:
	.pragma "nounroll";
	mul.wide.s32 	%rd8, %r173, 4;
	add.s64 	%rd9, %rd1, %rd8;
	ld.global.f32 	%f48, [%rd9];
	mul.f32 	%f49, %f48, 0f40BFFFFF;
	mul.wide.s32 	%rd10, %r174, 4;
	add.s64 	%rd11, %rd2, %rd10;
	st.global.f32 	[%rd11], %f49;
	add.s64 	%rd13, %rd9, %rd12;
	ld.global.f32 	%f50, [%rd13];
	mul.f32 	%f51, %f50, 0f40BFFFFF;
	add.s64 	%rd14, %rd11, %rd12;
	st.global.f32 	[%rd14], %f51;
	add.s64 	%rd15, %rd13, %rd12;
	ld.global.f32 	%f52, [%rd15];
	mul.f32 	%f53, %f52, 0f40BFFFFF;
	add.s64 	%rd16, %rd14, %rd12;
	st.global.f32 	[%rd16], %f53;
	add.s64 	%rd17, %rd15, %rd12;
	ld.global.f32 	%f54, [%rd17];
	mul.f32 	%f55, %f54, 0f40BFFFFF;
	add.s64 	%rd18, %rd16, %rd12;
	st.global.f32 	[%rd18], %f55;
	add.s64 	%rd19, %rd17, %rd12;
	ld.global.f32 	%f56, [%rd19];
	mul.f32 	%f57, %f56, 0f40BFFFFF;
	add.s64 	%rd20, %rd18, %rd12;
	st.global.f32 	[%rd20], %f57;
	add.s64 	%rd21, %rd19, %rd12;
	ld.global.f32 	%f58, [%rd21];
	mul.f32 	%f59, %f58, 0f40BFFFFF;
	add.s64 	%rd22, %rd20, %rd12;
	st.global.f32 	[%rd22], %f59;
	add.s64 	%rd23, %rd21, %rd12;
	ld.global.f32 	%f60, [%rd23];
	mul.f32 	%f61, %f60, 0f40BFFFFF;
	add.s64 	%rd24, %rd22, %rd12;
	st.global.f32 	[%rd24], %f61;
	add.s64 	%rd25, %rd23, %rd12;
	ld.global.f32 	%f62, [%rd25];
	mul.f32 	%f63, %f62, 0f40BFFFFF;
	add.s64 	%rd26, %rd24, %rd12;
	st.global.f32 	[%rd26], %f63;
	add.s64 	%rd27, %rd25, %rd12;
	ld.global.f32 	%f64, [%rd27];
	mul.f32 	%f65, %f64, 0f40BFFFFF;
	add.s64 	%rd28, %rd26, %rd12;
	st.global.f32 	[%rd28], %f65;
	add.s64 	%rd29, %rd27, %rd12;
	ld.global.f32 	%f66, [%rd29];
	mul.f32 	%f67, %f66, 0f40BFFFFF;
	add.s64 	%rd30, %rd28, %rd12;
	st.global.f32 	[%rd30], %f67;
	add.s64 	%rd31, %rd29, %rd12;
	ld.global.f32 	%f68, [%rd31];
	mul.f32 	%f69, %f68, 0f40BFFFFF;
	add.s64 	%rd32, %rd30, %rd12;
	st.global.f32 	[%rd32], %f69;
	add.s64 	%rd33, %rd31, %rd12;
	ld.global.f32 	%f70, [%rd33];
	mul.f32 	%f71, %f70, 0f40BFFFFF;
	add.s64 	%rd34, %rd32, %rd12;
	st.global.f32 	[%rd34], %f71;
	add.s64 	%rd35, %rd33, %rd12;
	ld.global.f32 	%f72, [%rd35];
	mul.f32 	%f73, %f72, 0f40BFFFFF;
	add.s64 	%rd36, %rd34, %rd12;
	st.global.f32 	[%rd36], %f73;
	add.s64 	%rd37, %rd35, %rd12;
	ld.global.f32 	%f74, [%rd37];
	mul.f32 	%f75, %f74, 0f40BFFFFF;
	add.s64 	%rd38, %rd36, %rd12;
	st.global.f32 	[%rd38], %f75;
	add.s64 	%rd39, %rd37, %rd12;
	ld.global.f32 	%f76, [%rd39];
	mul.f32 	%f77, %f76, 0f40BFFFFF;
	add.s64 	%rd40, %rd38, %rd12;
	st.global.f32 	[%rd40], %f77;
	add.s64 	%rd41, %rd39, %rd12;
	ld.global.f32 	%f78, [%rd41];
	mul.f32 	%f79, %f78, 0f40BFFFFF;
	add.s64 	%rd42, %rd40, %rd12;
	st.global.f32 	[%rd42], %f79;
	add.s32 	%r175, %r175, 16;
	add.s32 	%r174, %r174, %r5;
	add.s32 	%r173, %r173, %r5;
	setp.ne.s32 	%p4, %r175, 0;
	@%p4 bra 	$L__BB1_4;
$L__BB1_5:
	setp.eq.s32 	%p5, %r2, 0;
	@%p5 bra 	$L__BB1_14;
	and.b32  	%r13, %r206, 7;
	setp.lt.u32 	%p6, %r2, 8;
	@%p6 bra 	$L__BB1_8;
	mul.lo.s32 	%r119, %r177, %r113;
	add.s32 	%r120, %r119, %r1;
	mul.wide.s32 	%rd43, %r120, 4;
	add.s64 	%rd44, %rd1, %rd43;
	ld.global.f32 	%f80, [%rd44];
	mul.f32 	%f81, %f80, 0f40BFFFFF;
	mul.wide.s32 	%rd45, %r119, 4;
	add.s64 	%rd46, %rd2, %rd45;
	st.global.f32 	[%rd46], %f81;
	mul.wide.s32 	%rd47, %r113, 4;
	add.s64 	%rd48, %rd44, %rd47;
	ld.global.f32 	%f82, [%rd48];
	mul.f32 	%f83, %f82, 0f40BFFFFF;
	add.s64 	%rd49, %rd46, %rd47;
	st.global.f32 	[%rd49], %f83;
	add.s64 	%rd50, %rd48, %rd47;
	ld.global.f32 	%f84, [%rd50];
	mul.f32 	%f85, %f84, 0f40BFFFFF;
	add.s64 	%rd51, %rd49, %rd47;
	st.global.f32 	[%rd51], %f85;
	add.s64 	%rd52, %rd50, %rd47;
	ld.global.f32 	%f86, [%rd52];
	mul.f32 	%f87, %f86, 0f40BFFFFF;
	add.s64 	%rd53, %rd51, %rd47;
	st.global.f32 	[%rd53], %f87;
	add.s64 	%rd54, %rd52, %rd47;
	ld.global.f32 	%f88, [%rd54];
	mul.f32 	%f89, %f88, 0f40BFFFFF;
	add.s64 	%rd55, %rd53, %rd47;
	st.global.f32 	[%rd55], %f89;
	add.s64 	%rd56, %rd54, %rd47;
	ld.global.f32 	%f90, [%rd56];
	mul.f32 	%f91, %f90, 0f40BFFFFF;
	add.s64 	%rd57, %rd55, %rd47;
	st.global.f32 	[%rd57], %f91;
	add.s64 	%rd58, %rd56, %rd47;
	ld.global.f32 	%f92, [%rd58];
	mul.f32 	%f93, %f92, 0f40BFFFFF;
	add.s64 	%rd59, %rd57, %rd47;
	st.global.f32 	[%rd59], %f93;
	add.s64 	%rd60, %rd58, %rd47;
	ld.global.f32 	%f94, [%rd60];
	mul.f32 	%f95, %f94, 0f40BFFFFF;
	add.s64 	%rd61, %rd59, %rd47;
	st.global.f32 	[%rd61], %f95;
	add.s32 	%r177, %r177, 8;
$L__BB1_8:
	setp.eq.s32 	%p7, %r13, 0;
	@%p7 bra 	$L__BB1_14;
	and.b32  	%r16, %r206, 3;
	setp.lt.u32 	%p8, %r13, 4;
	@%p8 bra 	$L__BB1_11;
	mul.lo.s32 	%r121, %r177, %r113;
	add.s32 	%r122, %r121, %r1;
	mul.wide.s32 	%rd62, %r122, 4;
	add.s64 	%rd63, %rd1, %rd62;
	ld.global.f32 	%f96, [%rd63];
	mul.f32 	%f97, %f96, 0f40BFFFFF;
	mul.wide.s32 	%rd64, %r121, 4;
	add.s64 	%rd65, %rd2, %rd64;
	st.global.f32 	[%rd65], %f97;
	mul.wide.s32 	%rd66, %r113, 4;
	add.s64 	%rd67, %rd63, %rd66;
	ld.global.f32 	%f98, [%rd67];
	mul.f32 	%f99, %f98, 0f40BFFFFF;
	add.s64 	%rd68, %rd65, %rd66;
	st.global.f32 	[%rd68], %f99;
	add.s64 	%rd69, %rd67, %rd66;
	ld.global.f32 	%f100, [%rd69];
	mul.f32 	%f101, %f100, 0f40BFFFFF;
	add.s64 	%rd70, %rd68, %rd66;
	st.global.f32 	[%rd70], %f101;
	add.s64 	%rd71, %rd69, %rd66;
	ld.global.f32 	%f102, [%rd71];
	mul.f32 	%f103, %f102, 0f40BFFFFF;
	add.s64 	%rd72, %rd70, %rd66;
	st.global.f32 	[%rd72], %f103;
	add.s32 	%r177, %r177, 4;
$L__BB1_11:
	setp.eq.s32 	%p9, %r16, 0;
	@%p9 bra 	$L__BB1_14;
	mul.lo.s32 	%r181, %r177, %r113;
	add.s32 	%r180, %r1, %r181;
	neg.s32 	%r179, %r16;
$L__BB1_13:
	.pragma "nounroll";
	mul.wide.s32 	%rd73, %r180, 4;
	add.s64 	%rd74, %rd1, %rd73;
	ld.global.f32 	%f104, [%rd74];
	mul.f32 	%f105, %f104, 0f40BFFFFF;
	mul.wide.s32 	%rd75, %r181, 4;
	add.s64 	%rd76, %rd2, %rd75;
	st.global.f32 	[%rd76], %f105;
	add.s32 	%r181, %r181, %r113;
	add.s32 	%r180, %r180, %r113;
	add.s32 	%r179, %r179, 1;
	setp.ne.s32 	%p10, %r179, 0;
	@%p10 bra 	$L__BB1_13;
$L__BB1_14:
	ld.global.f32 	%f1, [%rd2];
	cvt.rn.f32.s32 	%f2, %r206;
	mov.f32 	%f107, 0fB198C840;
	mov.f32 	%f108, 0f3EF720E4;
	mul.rn.f32 	%f109, %f108, %f107;
	mov.f32 	%f110, 0f3B9D6875;
	mov.f32 	%f111, 0f3DF665C4;
	mul.rn.f32 	%f112, %f111, %f110;
	fma.rn.f32 	%f113, %f109, 0f3FB8AA3B, 0f33416246;
	fma.rn.f32 	%f114, 0f3D8DF1C8, 0f32A55E34, %f113;
	mul.f32 	%f115, %f112, 0f40400000;
	fma.rn.f32 	%f116, %f115, %f109, %f114;
	fma.rn.f32 	%f117, %f112, 0f3D8DF1C8, %f116;
	mov.f32 	%f118, 0fBFF3337B;
	add.rn.f32 	%f3, %f118, %f117;
	mov.f32 	%f119, 0f3FF3337B;
	add.rn.f32 	%f120, %f3, %f119;
	neg.f32 	%f121, %f120;
	add.rn.f32 	%f4, %f117, %f121;
	setp.eq.s32 	%p11, %r206, 0;
	mov.f32 	%f454, 0f3F800000;
	@%p11 bra 	$L__BB1_18;
	abs.f32 	%f122, %f2;
	setp.num.f32 	%p12, %f122, %f122;
	@%p12 bra 	$L__BB1_17;
	mov.f32 	%f149, 0fBE8930A4;
	add.rn.f32 	%f454, %f149, %f2;
	bra.uni 	$L__BB1_18;
$L__BB1_17:
	mul.rn.f32 	%f123, %f3, %f2;
	cvt.rni.f32.f32 	%f124, %f123;
	sub.f32 	%f125, %f123, %f124;
	neg.f32 	%f126, %f123;
	fma.rn.f32 	%f127, %f3, %f2, %f126;
	fma.rn.f32 	%f128, %f4, %f2, %f127;
	add.f32 	%f129, %f125, %f128;
	setp.gt.f32 	%p13, %f124, 0f00000000;
	selp.b32 	%r123, 0, -2097152000, %p13;
	setp.lt.f32 	%p14, %f123, 0f00000000;
	selp.f32 	%f130, 0f00000000, 0f7F800000, %p14;
	abs.f32 	%f131, %f123;
	setp.gt.f32 	%p15, %f131, 0f43180000;
	cvt.rzi.s32.f32 	%r124, %f124;
	shl.b32 	%r125, %r124, 23;
	sub.s32 	%r126, %r125, %r123;
	mov.b32 	%f132, %r126;
	add.s32 	%r127, %r123, 2130706432;
	mov.b32 	%f133, %r127;
	fma.rn.f32 	%f134, %f129, 0f391FCB8E, 0f3AAF85ED;
	fma.rn.f32 	%f135, %f134, %f129, 0f3C1D9856;
	fma.rn.f32 	%f136, %f135, %f129, 0f3D6357BB;
	fma.rn.f32 	%f137, %f136, %f129, 0f3E75FDEC;
	fma.rn.f32 	%f138, %f137, %f129, 0f3F317218;
	fma.rn.f32 	%f139, %f138, %f129, 0f3F800000;
	mul.f32 	%f140, %f139, %f133;
	mul.f32 	%f141, %f140, %f132;
	selp.f32 	%f142, %f130, %f141, %p15;
	mul.f32 	%f143, %f2, 0f3F000000;
	cvt.rzi.f32.f32 	%f144, %f143;
	add.f32 	%f145, %f144, %f144;
	sub.f32 	%f146, %f2, %f145;
	abs.f32 	%f147, %f146;
	setp.neu.f32 	%p16, %f147, 0f3F800000;
	neg.f32 	%f148, %f142;
	selp.f32 	%f454, %f142, %f148, %p16;
$L__BB1_18:
	add.s32 	%r28, %r206, -1;
	mul.lo.s32 	%r197, %r28, %r113;
	mul.wide.s32 	%rd77, %r197, 4;
	add.s64 	%rd3, %rd2, %rd77;
	ld.global.f32 	%f151, [%rd3];
	fma.rn.f32 	%f152, %f454, %f151, %f1;
	mul.f32 	%f153, %f152, 0f3F3B67AE;
	div.rn.f32 	%f474, %f153, 0fBE8930A4;
	shl.b32 	%r30, %r206, 1;
	add.s32 	%r31, %r30, -2;
	cvt.rn.f32.s32 	%f9, %r31;
	setp.eq.s32 	%p17, %r31, 0;
	mov.f32 	%f455, 0f3F800000;
	@%p17 bra 	$L__BB1_22;
	abs.f32 	%f154, %f9;
	setp.num.f32 	%p18, %f154, %f154;
	@%p18 bra 	$L__BB1_21;
	mov.f32 	%f181, 0fBE8930A4;
	add.rn.f32 	%f455, %f181, %f9;
	bra.uni 	$L__BB1_22;
$L__BB1_21:
	mul.rn.f32 	%f155, %f3, %f9;
	cvt.rni.f32.f32 	%f156, %f155;
	sub.f32 	%f157, %f155, %f156;
	neg.f32 	%f158, %f155;
	fma.rn.f32 	%f159, %f3, %f9, %f158;
	fma.rn.f32 	%f160, %f4, %f9, %f159;
	add.f32 	%f161, %f157, %f160;
	setp.gt.f32 	%p19, %f156, 0f00000000;
	selp.b32 	%r128, 0, -2097152000, %p19;
	setp.lt.f32 	%p20, %f155, 0f00000000;
	selp.f32 	%f162, 0f00000000, 0f7F800000, %p20;
	abs.f32 	%f163, %f155;
	setp.gt.f32 	%p21, %f163, 0f43180000;
	cvt.rzi.s32.f32 	%r129, %f156;
	shl.b32 	%r130, %r129, 23;
	sub.s32 	%r131, %r130, %r128;
	mov.b32 	%f164, %r131;
	add.s32 	%r132, %r128, 2130706432;
	mov.b32 	%f165, %r132;
	fma.rn.f32 	%f166, %f161, 0f391FCB8E, 0f3AAF85ED;
	fma.rn.f32 	%f167, %f166, %f161, 0f3C1D9856;
	fma.rn.f32 	%f168, %f167, %f161, 0f3D6357BB;
	fma.rn.f32 	%f169, %f168, %f161, 0f3E75FDEC;
	fma.rn.f32 	%f170, %f169, %f161, 0f3F317218;
	fma.rn.f32 	%f171, %f170, %f161, 0f3F800000;
	mul.f32 	%f172, %f171, %f165;
	mul.f32 	%f173, %f172, %f164;
	selp.f32 	%f174, %f162, %f173, %p21;
	mul.f32 	%f175, %f9, 0f3F000000;
	cvt.rzi.f32.f32 	%f176, %f175;
	add.f32 	%f177, %f176, %f176;
	sub.f32 	%f178, %f9, %f177;
	abs.f32 	%f179, %f178;
	setp.neu.f32 	%p22, %f179, 0f3F800000;
	neg.f32 	%f180, %f174;
	selp.f32 	%f455, %f174, %f180, %p22;
$L__BB1_22:
	setp.lt.s32 	%p23, %r206, 3;
	@%p23 bra 	$L__BB1_36;
	sub.s32 	%r32, %r31, %r206;
	add.s32 	%r134, %r32, -1;
	and.b32  	%r33, %r32, 15;
	setp.lt.u32 	%p24, %r134, 15;
	mov.f32 	%f466, 0fBE8930A4;
	mov.b32 	%r186, 1;
	@%p24 bra 	$L__BB1_27;
	and.b32  	%r136, %r32, -16;
	neg.s32 	%r184, %r136;
	shl.b32 	%r35, %r113, 4;
	mov.f32 	%f466, 0fBE8930A4;
	mov.b32 	%r183, 0;
	mul.wide.s32 	%rd80, %r113, 4;
	mov.u32 	%r182, %r113;
$L__BB1_25:
	.pragma "nounroll";
	add.f32 	%f185, %f466, %f455;
	mul.wide.s32 	%rd78, %r182, 4;
	add.s64 	%rd79, %rd2, %rd78;
	ld.global.f32 	%f186, [%rd79];
	fma.rn.f32 	%f187, %f185, %f186, %f474;
	mul.f32 	%f188, %f466, 0fBE8930A4;
	mul.f32 	%f189, %f455, 0fC06ED9EA;
	add.f32 	%f190, %f188, %f189;
	add.s64 	%rd81, %rd79, %rd80;
	ld.global.f32 	%f191, [%rd81];
	fma.rn.f32 	%f192, %f190, %f191, %f187;
	mul.f32 	%f193, %f188, 0fBE8930A4;
	mul.f32 	%f194, %f189, 0fC06ED9EA;
	add.f32 	%f195, %f193, %f194;
	add.s64 	%rd82, %rd81, %rd80;
	ld.global.f32 	%f196, [%rd82];
	fma.rn.f32 	%f197, %f195, %f196, %f192;
	mul.f32 	%f198, %f193, 0fBE8930A4;
	mul.f32 	%f199, %f194, 0fC06ED9EA;
	add.f32 	%f200, %f198, %f199;
	add.s64 	%rd83, %rd82, %rd80;
	ld.global.f32 	%f201, [%rd83];
	fma.rn.f32 	%f202, %f200, %f201, %f197;
	mul.f32 	%f203, %f198, 0fBE8930A4;
	mul.f32 	%f204, %f199, 0fC06ED9EA;
	add.f32 	%f205, %f203, %f204;
	add.s64 	%rd84, %rd83, %rd80;
	ld.global.f32 	%f206, [%rd84];
	fma.rn.f32 	%f207, %f205, %f206, %f202;
	mul.f32 	%f208, %f203, 0fBE8930A4;
	mul.f32 	%f209, %f204, 0fC06ED9EA;
	add.f32 	%f210, %f208, %f209;
	add.s64 	%rd85, %rd84, %rd80;
	ld.global.f32 	%f211, [%rd85];
	fma.rn.f32 	%f212, %f210, %f211, %f207;
	mul.f32 	%f213, %f208, 0fBE8930A4;
	mul.f32 	%f214, %f209, 0fC06ED9EA;
	add.f32 	%f215, %f213, %f214;
	add.s64 	%rd86, %rd85, %rd80;
	ld.global.f32 	%f216, [%rd86];
	fma.rn.f32 	%f217, %f215, %f216, %f212;
	mul.f32 	%f218, %f213, 0fBE8930A4;
	mul.f32 	%f219, %f214, 0fC06ED9EA;
	add.f32 	%f220, %f218, %f219;
	add.s64 	%rd87, %rd86, %rd80;
	ld.global.f32 	%f221, [%rd87];
	fma.rn.f32 	%f222, %f220, %f221, %f217;
	mul.f32 	%f223, %f218, 0fBE8930A4;
	mul.f32 	%f224, %f219, 0fC06ED9EA;
	add.f32 	%f225, %f223, %f224;
	add.s64 	%rd88, %rd87, %rd80;
	ld.global.f32 	%f226, [%rd88];
	fma.rn.f32 	%f227, %f225, %f226, %f222;
	mul.f32 	%f228, %f223, 0fBE8930A4;
	mul.f32 	%f229, %f224, 0fC06ED9EA;
	add.f32 	%f230, %f228, %f229;
	add.s64 	%rd89, %rd88, %rd80;
	ld.global.f32 	%f231, [%rd89];
	fma.rn.f32 	%f232, %f230, %f231, %f227;
	mul.f32 	%f233, %f228, 0fBE8930A4;
	mul.f32 	%f234, %f229, 0fC06ED9EA;
	add.f32 	%f235, %f233, %f234;
	add.s64 	%rd90, %rd89, %rd80;
	ld.global.f32 	%f236, [%rd90];
	fma.rn.f32 	%f237, %f235, %f236, %f232;
	mul.f32 	%f238, %f233, 0fBE8930A4;
	mul.f32 	%f239, %f234, 0fC06ED9EA;
	add.f32 	%f240, %f238, %f239;
	add.s64 	%rd91, %rd90, %rd80;
	ld.global.f32 	%f241, [%rd91];
	fma.rn.f32 	%f242, %f240, %f241, %f237;
	mul.f32 	%f243, %f238, 0fBE8930A4;
	mul.f32 	%f244, %f239, 0fC06ED9EA;
	add.f32 	%f245, %f243, %f244;
	add.s64 	%rd92, %rd91, %rd80;
	ld.global.f32 	%f246, [%rd92];
	fma.rn.f32 	%f247, %f245, %f246, %f242;
	mul.f32 	%f248, %f243, 0fBE8930A4;
	mul.f32 	%f249, %f244, 0fC06ED9EA;
	add.f32 	%f250, %f248, %f249;
	add.s64 	%rd93, %rd92, %rd80;
	ld.global.f32 	%f251, [%rd93];
	fma.rn.f32 	%f252, %f250, %f251, %f247;
	mul.f32 	%f253, %f248, 0fBE8930A4;
	mul.f32 	%f254, %f249, 0fC06ED9EA;
	add.f32 	%f255, %f253, %f254;
	add.s64 	%rd94, %rd93, %rd80;
	ld.global.f32 	%f256, [%rd94];
	fma.rn.f32 	%f257, %f255, %f256, %f252;
	mul.f32 	%f258, %f253, 0fBE8930A4;
	mul.f32 	%f259, %f254, 0fC06ED9EA;
	add.f32 	%f260, %f258, %f259;
	add.s64 	%rd95, %rd94, %rd80;
	ld.global.f32 	%f261, [%rd95];
	fma.rn.f32 	%f474, %f260, %f261, %f257;
	mul.f32 	%f466, %f258, 0fBE8930A4;
	mul.f32 	%f455, %f259, 0fC06ED9EA;
	add.s32 	%r184, %r184, 16;
	add.s32 	%r183, %r183, 16;
	add.s32 	%r182, %r182, %r35;
	setp.ne.s32 	%p25, %r184, 0;
	@%p25 bra 	$L__BB1_25;
	add.s32 	%r186, %r183, 1;
$L__BB1_27:
	setp.eq.s32 	%p26, %r33, 0;
	@%p26 bra 	$L__BB1_36;
	and.b32  	%r44, %r32, 7;
	setp.lt.u32 	%p27, %r33, 8;
	@%p27 bra 	$L__BB1_30;
	add.f32 	%f263, %f466, %f455;
	mul.lo.s32 	%r137, %r186, %r113;
	mul.wide.s32 	%rd96, %r137, 4;
	add.s64 	%rd97, %rd2, %rd96;
	ld.global.f32 	%f264, [%rd97];
	fma.rn.f32 	%f265, %f263, %f264, %f474;
	mul.f32 	%f266, %f466, 0fBE8930A4;
	mul.f32 	%f267, %f455, 0fC06ED9EA;
	add.f32 	%f268, %f266, %f267;
	mul.wide.s32 	%rd98, %r113, 4;
	add.s64 	%rd99, %rd97, %rd98;
	ld.global.f32 	%f269, [%rd99];
	fma.rn.f32 	%f270, %f268, %f269, %f265;
	mul.f32 	%f271, %f266, 0fBE8930A4;
	mul.f32 	%f272, %f267, 0fC06ED9EA;
	add.f32 	%f273, %f271, %f272;
	add.s64 	%rd100, %rd99, %rd98;
	ld.global.f32 	%f274, [%rd100];
	fma.rn.f32 	%f275, %f273, %f274, %f270;
	mul.f32 	%f276, %f271, 0fBE8930A4;
	mul.f32 	%f277, %f272, 0fC06ED9EA;
	add.f32 	%f278, %f276, %f277;
	add.s64 	%rd101, %rd100, %rd98;
	ld.global.f32 	%f279, [%rd101];
	fma.rn.f32 	%f280, %f278, %f279, %f275;
	mul.f32 	%f281, %f276, 0fBE8930A4;
	mul.f32 	%f282, %f277, 0fC06ED9EA;
	add.f32 	%f283, %f281, %f282;
	add.s64 	%rd102, %rd101, %rd98;
	ld.global.f32 	%f284, [%rd102];
	fma.rn.f32 	%f285, %f283, %f284, %f280;
	mul.f32 	%f286, %f281, 0fBE8930A4;
	mul.f32 	%f287, %f282, 0fC06ED9EA;
	add.f32 	%f288, %f286, %f287;
	add.s64 	%rd103, %rd102, %rd98;
	ld.global.f32 	%f289, [%rd103];
	fma.rn.f32 	%f290, %f288, %f289, %f285;
	mul.f32 	%f291, %f286, 0fBE8930A4;
	mul.f32 	%f292, %f287, 0fC06ED9EA;
	add.f32 	%f293, %f291, %f292;
	add.s64 	%rd104, %rd103, %rd98;
	ld.global.f32 	%f294, [%rd104];
	fma.rn.f32 	%f295, %f293, %f294, %f290;
	mul.f32 	%f296, %f291, 0fBE8930A4;
	mul.f32 	%f297, %f292, 0fC06ED9EA;
	add.f32 	%f298, %f296, %f297;
	add.s64 	%rd105, %rd104, %rd98;
	ld.global.f32 	%f299, [%rd105];
	fma.rn.f32 	%f474, %f298, %f299, %f295;
	mul.f32 	%f466, %f296, 0fBE8930A4;
	mul.f32 	%f455, %f297, 0fC06ED9EA;
	add.s32 	%r186, %r186, 8;
$L__BB1_30:
	setp.eq.s32 	%p28, %r44, 0;
	@%p28 bra 	$L__BB1_36;
	and.b32  	%r47, %r32, 3;
	setp.lt.u32 	%p29, %r44, 4;
	@%p29 bra 	$L__BB1_33;
	add.f32 	%f301, %f466, %f455;
	mul.lo.s32 	%r138, %r186, %r113;
	mul.wide.s32 	%rd106, %r138, 4;
	add.s64 	%rd107, %rd2, %rd106;
	ld.global.f32 	%f302, [%rd107];
	fma.rn.f32 	%f303, %f301, %f302, %f474;
	mul.f32 	%f304, %f466, 0fBE8930A4;
	mul.f32 	%f305, %f455, 0fC06ED9EA;
	add.f32 	%f306, %f304, %f305;
	mul.wide.s32 	%rd108, %r113, 4;
	add.s64 	%rd109, %rd107, %rd108;
	ld.global.f32 	%f307, [%rd109];
	fma.rn.f32 	%f308, %f306, %f307, %f303;
	mul.f32 	%f309, %f304, 0fBE8930A4;
	mul.f32 	%f310, %f305, 0fC06ED9EA;
	add.f32 	%f311, %f309, %f310;
	add.s64 	%rd110, %rd109, %rd108;
	ld.global.f32 	%f312, [%rd110];
	fma.rn.f32 	%f313, %f311, %f312, %f308;
	mul.f32 	%f314, %f309, 0fBE8930A4;
	mul.f32 	%f315, %f310, 0fC06ED9EA;
	add.f32 	%f316, %f314, %f315;
	add.s64 	%rd111, %rd110, %rd108;
	ld.global.f32 	%f317, [%rd111];
	fma.rn.f32 	%f474, %f316, %f317, %f313;
	mul.f32 	%f466, %f314, 0fBE8930A4;
	mul.f32 	%f455, %f315, 0fC06ED9EA;
	add.s32 	%r186, %r186, 4;
$L__BB1_33:
	setp.eq.s32 	%p30, %r47, 0;
	@%p30 bra 	$L__BB1_36;
	mul.lo.s32 	%r189, %r186, %r113;
	neg.s32 	%r188, %r47;
$L__BB1_35:
	.pragma "nounroll";
	add.f32 	%f318, %f466, %f455;
	mul.wide.s32 	%rd112, %r189, 4;
	add.s64 	%rd113, %rd2, %rd112;
	ld.global.f32 	%f319, [%rd113];
	fma.rn.f32 	%f474, %f318, %f319, %f474;
	mul.f32 	%f466, %f466, 0fBE8930A4;
	mul.f32 	%f455, %f455, 0fC06ED9EA;
	add.s32 	%r189, %r189, %r113;
	add.s32 	%r188, %r188, 1;
	setp.ne.s32 	%p31, %r188, 0;
	@%p31 bra 	$L__BB1_35;
$L__BB1_36:
	setp.eq.s32 	%p32, %r206, 0;
	cvt.rn.f32.s32 	%f44, %r30;
	mov.f32 	%f475, 0f3F800000;
	@%p32 bra 	$L__BB1_40;
	abs.f32 	%f321, %f44;
	setp.num.f32 	%p33, %f321, %f321;
	@%p33 bra 	$L__BB1_39;
	mov.f32 	%f348, 0fBE8930A4;
	add.rn.f32 	%f475, %f348, %f44;
	bra.uni 	$L__BB1_40;
$L__BB1_39:
	mul.rn.f32 	%f322, %f3, %f44;
	cvt.rni.f32.f32 	%f323, %f322;
	sub.f32 	%f324, %f322, %f323;
	neg.f32 	%f325, %f322;
	fma.rn.f32 	%f326, %f3, %f44, %f325;
	fma.rn.f32 	%f327, %f4, %f44, %f326;
	add.f32 	%f328, %f324, %f327;
	setp.gt.f32 	%p34, %f323, 0f00000000;
	selp.b32 	%r139, 0, -2097152000, %p34;
	setp.lt.f32 	%p35, %f322, 0f00000000;
	selp.f32 	%f329, 0f00000000, 0f7F800000, %p35;
	abs.f32 	%f330, %f322;
	setp.gt.f32 	%p36, %f330, 0f43180000;
	cvt.rzi.s32.f32 	%r140, %f323;
	shl.b32 	%r141, %r140, 23;
	sub.s32 	%r142, %r141, %r139;
	mov.b32 	%f331, %r142;
	add.s32 	%r143, %r139, 2130706432;
	mov.b32 	%f332, %r143;
	fma.rn.f32 	%f333, %f328, 0f391FCB8E, 0f3AAF85ED;
	fma.rn.f32 	%f334, %f333, %f328, 0f3C1D9856;
	fma.rn.f32 	%f335, %f334, %f328, 0f3D6357BB;
	fma.rn.f32 	%f336, %f335, %f328, 0f3E75FDEC;
	fma.rn.f32 	%f337, %f336, %f328, 0f3F317218;
	fma.rn.f32 	%f338, %f337, %f328, 0f3F800000;
	mul.f32 	%f339, %f338, %f332;
	mul.f32 	%f340, %f339, %f331;
	selp.f32 	%f341, %f329, %f340, %p36;
	mul.f32 	%f342, %f44, 0f3F000000;
	cvt.rzi.f32.f32 	%f343, %f342;
	add.f32 	%f344, %f343, %f343;
	sub.f32 	%f345, %f44, %f344;
	abs.f32 	%f346, %f345;
	setp.neu.f32 	%p37, %f346, 0f3F800000;
	neg.f32 	%f347, %f341;
	selp.f32 	%f475, %f341, %f347, %p37;
$L__BB1_40:
	mov.f32 	%f349, 0f3F800000;
	sub.f32 	%f350, %f349, %f475;
	mul.f32 	%f351, %f474, 0fBE8930A4;
	div.rn.f32 	%f352, %f351, %f350;
	st.global.f32 	[%rd2], %f352;
	setp.lt.s32 	%p38, %r206, 2;
	@%p38 bra 	$L__BB1_65;
	sub.s32 	%r208, %r31, %r206;
	and.b32  	%r57, %r28, 7;
	setp.lt.u32 	%p39, %r208, 7;
	mov.b32 	%r194, 1;
	@%p39 bra 	$L__BB1_45;
	and.b32  	%r146, %r28, -8;
	neg.s32 	%r192, %r146;
	shl.b32 	%r59, %r113, 3;
	mov.b32 	%r190, 0;
	mul.wide.s32 	%rd116, %r113, 4;
	mov.u32 	%r191, %r190;
$L__BB1_43:
	.pragma "nounroll";
	mul.wide.s32 	%rd114, %r190, 4;
	add.s64 	%rd115, %rd2, %rd114;
	ld.global.f32 	%f355, [%rd115];
	mul.f32 	%f356, %f355, 0f3E8930A4;
	add.s64 	%rd117, %rd115, %rd116;
	ld.global.f32 	%f357, [%rd117];
	sub.f32 	%f358, %f357, %f356;
	st.global.f32 	[%rd117], %f358;
	mul.f32 	%f359, %f358, 0f3E8930A4;
	add.s64 	%rd118, %rd117, %rd116;
	ld.global.f32 	%f360, [%rd118];
	sub.f32 	%f361, %f360, %f359;
	st.global.f32 	[%rd118], %f361;
	mul.f32 	%f362, %f361, 0f3E8930A4;
	add.s64 	%rd119, %rd118, %rd116;
	ld.global.f32 	%f363, [%rd119];
	sub.f32 	%f364, %f363, %f362;
	st.global.f32 	[%rd119], %f364;
	mul.f32 	%f365, %f364, 0f3E8930A4;
	add.s64 	%rd120, %rd119, %rd116;
	ld.global.f32 	%f366, [%rd120];
	sub.f32 	%f367, %f366, %f365;
	st.global.f32 	[%rd120], %f367;
	mul.f32 	%f368, %f367, 0f3E8930A4;
	add.s64 	%rd121, %rd120, %rd116;
	ld.global.f32 	%f369, [%rd121];
	sub.f32 	%f370, %f369, %f368;
	st.global.f32 	[%rd121], %f370;
	mul.f32 	%f371, %f370, 0f3E8930A4;
	add.s64 	%rd122, %rd121, %rd116;
	ld.global.f32 	%f372, [%rd122];
	sub.f32 	%f373, %f372, %f371;
	st.global.f32 	[%rd122], %f373;
	mul.f32 	%f374, %f373, 0f3E8930A4;
	add.s64 	%rd123, %rd122, %rd116;
	ld.global.f32 	%f375, [%rd123];
	sub.f32 	%f376, %f375, %f374;
	st.global.f32 	[%rd123], %f376;
	mul.f32 	%f377, %f376, 0f3E8930A4;
	add.s64 	%rd124, %rd123, %rd116;
	ld.global.f32 	%f378, [%rd124];
	sub.f32 	%f379, %f378, %f377;
	st.global.f32 	[%rd124], %f379;
	add.s32 	%r192, %r192, 8;
	add.s32 	%r191, %r191, 8;
	add.s32 	%r190, %r190, %r59;
	setp.ne.s32 	%p40, %r192, 0;
	@%p40 bra 	$L__BB1_43;
	add.s32 	%r194, %r191, 1;
$L__BB1_45:
	setp.eq.s32 	%p41, %r57, 0;
	@%p41 bra 	$L__BB1_53;
	and.b32  	%r68, %r28, 3;
	setp.lt.u32 	%p42, %r57, 4;
	@%p42 bra 	$L__BB1_48;
	add.s32 	%r147, %r194, -1;
	mul.lo.s32 	%r148, %r147, %r113;
	mul.wide.s32 	%rd125, %r148, 4;
	add.s64 	%rd126, %rd2, %rd125;
	ld.global.f32 	%f380, [%rd126];
	mul.f32 	%f381, %f380, 0f3E8930A4;
	mul.wide.s32 	%rd127, %r113, 4;
	add.s64 	%rd128, %rd126, %rd127;
	ld.global.f32 	%f382, [%rd128];
	sub.f32 	%f383, %f382, %f381;
	st.global.f32 	[%rd128], %f383;
	mul.f32 	%f384, %f383, 0f3E8930A4;
	add.s64 	%rd129, %rd128, %rd127;
	ld.global.f32 	%f385, [%rd129];
	sub.f32 	%f386, %f385, %f384;
	st.global.f32 	[%rd129], %f386;
	mul.f32 	%f387, %f386, 0f3E8930A4;
	add.s64 	%rd130, %rd129, %rd127;
	ld.global.f32 	%f388, [%rd130];
	sub.f32 	%f389, %f388, %f387;
	st.global.f32 	[%rd130], %f389;
	mul.f32 	%f390, %f389, 0f3E8930A4;
	add.s64 	%rd131, %rd130, %rd127;
	ld.global.f32 	%f391, [%rd131];
	sub.f32 	%f392, %f391, %f390;
	st.global.f32 	[%rd131], %f392;
	add.s32 	%r194, %r194, 4;
$L__BB1_48:
	setp.eq.s32 	%p43, %r68, 0;
	@%p43 bra 	$L__BB1_53;
	setp.eq.s32 	%p44, %r68, 1;
	@%p44 bra 	$L__BB1_51;
	add.s32 	%r149, %r194, -1;
	mul.lo.s32 	%r150, %r149, %r113;
	mul.wide.s32 	%rd132, %r150, 4;
	add.s64 	%rd133, %rd2, %rd132;
	ld.global.f32 	%f393, [%rd133];
	mul.f32 	%f394, %f393, 0f3E8930A4;
	mul.wide.s32 	%rd134, %r113, 4;
	add.s64 	%rd135, %rd133, %rd134;
	ld.global.f32 	%f395, [%rd135];
	sub.f32 	%f396, %f395, %f394;
	st.global.f32 	[%rd135], %f396;
	mul.f32 	%f397, %f396, 0f3E8930A4;
	add.s64 	%rd136, %rd135, %rd134;
	ld.global.f32 	%f398, [%rd136];
	sub.f32 	%f399, %f398, %f397;
	st.global.f32 	[%rd136], %f399;
	add.s32 	%r194, %r194, 2;
$L__BB1_51:
	and.b32  	%r151, %r28, 1;
	setp.eq.b32 	%p45, %r151, 1;
	not.pred 	%p46, %p45;
	@%p46 bra 	$L__BB1_53;
	add.s32 	%r152, %r194, -1;
	mul.lo.s32 	%r153, %r152, %r113;
	mul.wide.s32 	%rd137, %r153, 4;
	add.s64 	%rd138, %rd2, %rd137;
	ld.global.f32 	%f400, [%rd138];
	mul.wide.s32 	%rd139, %r113, 4;
	add.s64 	%rd140, %rd138, %rd139;
	ld.global.f32 	%f401, [%rd140];
	fma.rn.f32 	%f402, %f400, 0fBE8930A4, %f401;
	st.global.f32 	[%rd140], %f402;
$L__BB1_53:
	setp.lt.u32 	%p47, %r208, 7;
	ld.global.f32 	%f403, [%rd3];
	mul.f32 	%f404, %f403, 0f3E58658D;
	st.global.f32 	[%rd3], %f404;
	@%p47 bra 	$L__BB1_57;
	add.s32 	%r154, %r206, -3;
	mul.lo.s32 	%r205, %r113, %r154;
	shl.b32 	%r74, %r113, 3;
	add.s32 	%r155, %r206, -4;
	mul.lo.s32 	%r204, %r113, %r155;
	add.s32 	%r156, %r206, -5;
	mul.lo.s32 	%r203, %r113, %r156;
	add.s32 	%r157, %r206, -6;
	mul.lo.s32 	%r202, %r113, %r157;
	add.s32 	%r158, %r206, -7;
	mul.lo.s32 	%r201, %r113, %r158;
	add.s32 	%r159, %r206, -8;
	mul.lo.s32 	%r200, %r113, %r159;
	add.s32 	%r160, %r206, -9;
	mul.lo.s32 	%r199, %r113, %r160;
	mul.lo.s32 	%r198, %r113, %r208;
	and.b32  	%r161, %r28, -8;
	neg.s32 	%r196, %r161;
$L__BB1_55:
	.pragma "nounroll";
	mul.wide.s32 	%rd141, %r197, 4;
	add.s64 	%rd142, %rd2, %rd141;
	ld.global.f32 	%f405, [%rd142];
	mul.wide.s32 	%rd143, %r198, 4;
	add.s64 	%rd144, %rd2, %rd143;
	ld.global.f32 	%f406, [%rd144];
	sub.f32 	%f407, %f405, %f406;
	mul.f32 	%f408, %f407, 0fBE8930A4;
	st.global.f32 	[%rd144], %f408;
	mul.wide.s32 	%rd145, %r205, 4;
	add.s64 	%rd146, %rd2, %rd145;
	ld.global.f32 	%f409, [%rd146];
	sub.f32 	%f410, %f408, %f409;
	mul.f32 	%f411, %f410, 0fBE8930A4;
	st.global.f32 	[%rd146], %f411;
	mul.wide.s32 	%rd147, %r204, 4;
	add.s64 	%rd148, %rd2, %rd147;
	ld.global.f32 	%f412, [%rd148];
	sub.f32 	%f413, %f411, %f412;
	mul.f32 	%f414, %f413, 0fBE8930A4;
	st.global.f32 	[%rd148], %f414;
	mul.wide.s32 	%rd149, %r203, 4;
	add.s64 	%rd150, %rd2, %rd149;
	ld.global.f32 	%f415, [%rd150];
	sub.f32 	%f416, %f414, %f415;
	mul.f32 	%f417, %f416, 0fBE8930A4;
	st.global.f32 	[%rd150], %f417;
	mul.wide.s32 	%rd151, %r202, 4;
	add.s64 	%rd152, %rd2, %rd151;
	ld.global.f32 	%f418, [%rd152];
	sub.f32 	%f419, %f417, %f418;
	mul.f32 	%f420, %f419, 0fBE8930A4;
	st.global.f32 	[%rd152], %f420;
	mul.wide.s32 	%rd153, %r201, 4;
	add.s64 	%rd154, %rd2, %rd153;
	ld.global.f32 	%f421, [%rd154];
	sub.f32 	%f422, %f420, %f421;
	mul.f32 	%f423, %f422, 0fBE8930A4;
	st.global.f32 	[%rd154], %f423;
	mul.wide.s32 	%rd155, %r200, 4;
	add.s64 	%rd156, %rd2, %rd155;
	ld.global.f32 	%f424, [%rd156];
	sub.f32 	%f425, %f423, %f424;
	mul.f32 	%f426, %f425, 0fBE8930A4;
	st.global.f32 	[%rd156], %f426;
	mul.wide.s32 	%rd157, %r199, 4;
	add.s64 	%rd158, %rd2, %rd157;
	ld.global.f32 	%f427, [%rd158];
	sub.f32 	%f428, %f426, %f427;
	mul.f32 	%f429, %f428, 0fBE8930A4;
	st.global.f32 	[%rd158], %f429;
	add.s32 	%r206, %r206, -8;
	sub.s32 	%r205, %r205, %r74;
	sub.s32 	%r204, %r204, %r74;
	sub.s32 	%r203, %r203, %r74;
	sub.s32 	%r202, %r202, %r74;
	sub.s32 	%r201, %r201, %r74;
	sub.s32 	%r200, %r200, %r74;
	sub.s32 	%r199, %r199, %r74;
	sub.s32 	%r198, %r198, %r74;
	sub.s32 	%r197, %r197, %r74;
	add.s32 	%r196, %r196, 8;
	setp.ne.s32 	%p48, %r196, 0;
	@%p48 bra 	$L__BB1_55;
	add.s32 	%r208, %r206, -2;
$L__BB1_57:
	setp.eq.s32 	%p49, %r57, 0;
	@%p49 bra 	$L__BB1_66;
	and.b32  	%r107, %r28, 3;
	setp.lt.u32 	%p50, %r57, 4;
	@%p50 bra 	$L__BB1_60;
	mul.lo.s32 	%r162, %r208, %r113;
	add.s32 	%r163, %r162, %r113;
	mul.wide.s32 	%rd159, %r163, 4;
	add.s64 	%rd160, %rd2, %rd159;
	ld.global.f32 	%f430, [%rd160];
	mul.wide.s32 	%rd161, %r162, 4;
	add.s64 	%rd162, %rd2, %rd161;
	ld.global.f32 	%f431, [%rd162];
	sub.f32 	%f432, %f430, %f431;
	mul.f32 	%f433, %f432, 0fBE8930A4;
	st.global.f32 	[%rd162], %f433;
	sub.s32 	%r164, %r162, %r113;
	mul.wide.s32 	%rd163, %r164, 4;
	add.s64 	%rd164, %rd2, %rd163;
	ld.global.f32 	%f434, [%rd164];
	sub.f32 	%f435, %f433, %f434;
	mul.f32 	%f436, %f435, 0fBE8930A4;
	st.global.f32 	[%rd164], %f436;
	sub.s32 	%r165, %r164, %r113;
	mul.wide.s32 	%rd165, %r165, 4;
	add.s64 	%rd166, %rd2, %rd165;
	ld.global.f32 	%f437, [%rd166];
	sub.f32 	%f438, %f436, %f437;
	mul.f32 	%f439, %f438, 0fBE8930A4;
	st.global.f32 	[%rd166], %f439;
	sub.s32 	%r166, %r165, %r113;
	mul.wide.s32 	%rd167, %r166, 4;
	add.s64 	%rd168, %rd2, %rd167;
	ld.global.f32 	%f440, [%rd168];
	sub.f32 	%f441, %f439, %f440;
	mul.f32 	%f442, %f441, 0fBE8930A4;
	st.global.f32 	[%rd168], %f442;
	add.s32 	%r208, %r208, -4;
$L__BB1_60:
	setp.eq.s32 	%p51, %r107, 0;
	@%p51 bra 	$L__BB1_66;
	setp.eq.s32 	%p52, %r107, 1;
	@%p52 bra 	$L__BB1_63;
	mul.lo.s32 	%r167, %r208, %r113;
	add.s32 	%r168, %r167, %r113;
	mul.wide.s32 	%rd169, %r168, 4;
	add.s64 	%rd170, %rd2, %rd169;
	ld.global.f32 	%f443, [%rd170];
	mul.wide.s32 	%rd171, %r167, 4;
	add.s64 	%rd172, %rd2, %rd171;
	ld.global.f32 	%f444, [%rd172];
	sub.f32 	%f445, %f443, %f444;
	mul.f32 	%f446, %f445, 0fBE8930A4;
	st.global.f32 	[%rd172], %f446;
	sub.s32 	%r169, %r167, %r113;
	mul.wide.s32 	%rd173, %r169, 4;
	add.s64 	%rd174, %rd2, %rd173;
	ld.global.f32 	%f447, [%rd174];
	sub.f32 	%f448, %f446, %f447;
	mul.f32 	%f449, %f448, 0fBE8930A4;
	st.global.f32 	[%rd174], %f449;
	add.s32 	%r208, %r208, -2;
$L__BB1_63:
	and.b32  	%r170, %r28, 1;
	setp.eq.b32 	%p53, %r170, 1;
	not.pred 	%p54, %p53;
	@%p54 bra 	$L__BB1_66;
	mul.lo.s32 	%r171, %r208, %r113;
	add.s32 	%r172, %r171, %r113;
	mul.wide.s32 	%rd175, %r172, 4;
	add.s64 	%rd176, %rd2, %rd175;
	ld.global.f32 	%f450, [%rd176];
	mul.wide.s32 	%rd177, %r171, 4;
	add.s64 	%rd178, %rd2, %rd177;
	ld.global.f32 	%f451, [%rd178];
	sub.f32 	%f452, %f450, %f451;
	mul.f32 	%f453, %f452, 0fBE8930A4;
	st.global.f32 	[%rd178], %f453;
	bra.uni 	$L__BB1_66;
$L__BB1_65:
	ld.global.f32 	%f353, [%rd3];
	mul.f32 	%f354, %f353, 0f3E58658D;
	st.global.f32 	[%rd3], %f354;
$L__BB1_66:
	ret;

}
	// .globl	_Z47iirConvolve2D_Cardinal_Bspline_3_MirrorOffBoundPfS_mm
.visible .entry _Z47iirConvolve2D_Cardinal_Bspline_3_MirrorOffBoundPfS_mm(
	.param .u64 .ptr .align 1 _Z47iirConvolve2D_Cardinal_Bspline_3_MirrorOffBoundPfS_mm_param_0,
	.param .u64 .ptr .align 1 _Z47iirConvolve2D_Cardinal_Bspline_3_MirrorOffBoundPfS_mm_param_1,
	.param .u64 _Z47iirConvolve2D_Cardinal_Bspline_3_MirrorOffBoundPfS_mm_param_2,
	.param .u64 _Z47iirConvolve2D_Cardinal_Bspline_3_MirrorOffBoundPfS_mm_param_3
)
{
	.reg .pred 	%p<56>;
	.reg .b32 	%r<76>;
	.reg .b32 	%f<571>;
	.reg .b64 	%rd<389>;

	ld.param.u64 	%rd68, [_Z47iirConvolve2D_Cardinal_Bspline_3_MirrorOffBoundPfS_mm_param_0];
	ld.param.u64 	%rd66, [_Z47iirConvolve2D_Cardinal_Bspline_3_MirrorOffBoundPfS_mm_param_1];
	ld.param.u64 	%rd67, [_Z47iirConvolve2D_Cardinal_Bspline_3_MirrorOffBoundPfS_mm_param_2];
	ld.param.u64 	%rd69, [_Z47iirConvolve2D_Cardinal_Bspline_3_MirrorOffBoundPfS_mm_param_3];
	cvta.to.global.u64 	%rd1, %rd68;
	mov.u32 	%r24, %ctaid.y;
	mov.u32 	%r25, %ntid.y;
	mov.u32 	%r26, %tid.y;
	mad.lo.s32 	%r27, %r24, %r25, %r26;
	cvt.u64.u32 	%rd2, %r27;
	setp.le.u64 	%p1, %rd69, %rd2;
	@%p1 bra 	$L__BB2_63;
	cvta.to.global.u64 	%rd3, %rd66;
	mul.lo.s64 	%rd4, %rd67, %rd2;
	shl.b64 	%rd70, %rd4, 2;
	add.s64 	%rd5, %rd3, %rd70;
	setp.eq.s64 	%p2, %rd67, 0;
	@%p2 bra 	$L__BB2_13;
	and.b64  	%rd6, %rd67, 15;
	setp.lt.u64 	%p3, %rd67, 16;
	mov.b64 	%rd371, 0;
	@%p3 bra 	$L__BB2_5;
	and.b64  	%rd371, %rd67, -16;
	add.s64 	%rd73, %rd70, 32;
	add.s64 	%rd368, %rd3, %rd73;
	add.s64 	%rd367, %rd1, %rd73;
	mov.u64 	%rd369, %rd371;
$L__BB2_4:
	.pragma "nounroll";
	ld.global.f32 	%f54, [%rd367+-32];
	mul.f32 	%f55, %f54, 0f40BFFFFF;
	st.global.f32 	[%rd368+-32], %f55;
	ld.global.f32 	%f56, [%rd367+-28];
	mul.f32 	%f57, %f56, 0f40BFFFFF;
	st.global.f32 	[%rd368+-28], %f57;
	ld.global.f32 	%f58, [%rd367+-24];
	mul.f32 	%f59, %f58, 0f40BFFFFF;
	st.global.f32 	[%rd368+-24], %f59;
	ld.global.f32 	%f60, [%rd367+-20];
	mul.f32 	%f61, %f60, 0f40BFFFFF;
	st.global.f32 	[%rd368+-20], %f61;
	ld.global.f32 	%f62, [%rd367+-16];
	mul.f32 	%f63, %f62, 0f40BFFFFF;
	st.global.f32 	[%rd368+-16], %f63;
	ld.global.f32 	%f64, [%rd367+-12];
	mul.f32 	%f65, %f64, 0f40BFFFFF;
	st.global.f32 	[%rd368+-12], %f65;
	ld.global.f32 	%f66, [%rd367+-8];
	mul.f32 	%f67, %f66, 0f40BFFFFF;
	st.global.f32 	[%rd368+-8], %f67;
	ld.global.f32 	%f68, [%rd367+-4];
	mul.f32 	%f69, %f68, 0f40BFFFFF;
	st.global.f32 	[%rd368+-4], %f69;
	ld.global.f32 	%f70, [%rd367];
	mul.f32 	%f71, %f70, 0f40BFFFFF;
	st.global.f32 	[%rd368], %f71;
	ld.global.f32 	%f72, [%rd367+4];
	mul.f32 	%f73, %f72, 0f40BFFFFF;
	st.global.f32 	[%rd368+4], %f73;
	ld.global.f32 	%f74, [%rd367+8];
	mul.f32 	%f75, %f74, 0f40BFFFFF;
	st.global.f32 	[%rd368+8], %f75;
	ld.global.f32 	%f76, [%rd367+12];
	mul.f32 	%f77, %f76, 0f40BFFFFF;
	st.global.f32 	[%rd368+12], %f77;
	ld.global.f32 	%f78, [%rd367+16];
	mul.f32 	%f79, %f78, 0f40BFFFFF;
	st.global.f32 	[%rd368+16], %f79;
	ld.global.f32 	%f80, [%rd367+20];
	mul.f32 	%f81, %f80, 0f40BFFFFF;
	st.global.f32 	[%rd368+20], %f81;
	ld.global.f32 	%f82, [%rd367+24];
	mul.f32 	%f83, %f82, 0f40BFFFFF;
	st.global.f32 	[%rd368+24], %f83;
	ld.global.f32 	%f84, [%rd367+28];
	mul.f32 	%f85, %f84, 0f40BFFFFF;
	st.global.f32 	[%rd368+28], %f85;
	add.s64 	%rd369, %rd369, -16;
	add.s64 	%rd368, %rd368, 64;
	add.s64 	%rd367, %rd367, 64;
	setp.ne.s64 	%p4, %rd369, 0;
	@%p4 bra 	$L__BB2_4;
$L__BB2_5:
	setp.eq.s64 	%p5, %rd6, 0;
	@%p5 bra 	$L__BB2_13;
	and.b64  	%rd17, %rd67, 7;
	setp.lt.u64 	%p6, %rd6, 8;
	@%p6 bra 	$L__BB2_8;
	add.s64 	%rd74, %rd371, %rd4;
	shl.b64 	%rd75, %rd74, 2;
	add.s64 	%rd76, %rd1, %rd75;
	ld.global.f32 	%f86, [%rd76];
	mul.f32 	%f87, %f86, 0f40BFFFFF;
	shl.b64 	%rd77, %rd371, 2;
	add.s64 	%rd78, %rd5, %rd77;
	st.global.f32 	[%rd78], %f87;
	add.s64 	%rd79, %rd371, 1;
	and.b64  	%rd80, %rd79, 4294967295;
	add.s64 	%rd81, %rd80, %rd4;
	shl.b64 	%rd82, %rd81, 2;
	add.s64 	%rd83, %rd1, %rd82;
	ld.global.f32 	%f88, [%rd83];
	mul.f32 	%f89, %f88, 0f40BFFFFF;
	shl.b64 	%rd84, %rd79, 2;
	and.b64  	%rd85, %rd84, 17179869180;
	add.s64 	%rd86, %rd5, %rd85;
	st.global.f32 	[%rd86], %f89;
	add.s64 	%rd87, %rd371, 2;
	and.b64  	%rd88, %rd87, 4294967295;
	add.s64 	%rd89, %rd88, %rd4;
	shl.b64 	%rd90, %rd89, 2;
	add.s64 	%rd91, %rd1, %rd90;
	ld.global.f32 	%f90, [%rd91];
	mul.f32 	%f91, %f90, 0f40BFFFFF;
	shl.b64 	%rd92, %rd87, 2;
	and.b64  	%rd93, %rd92, 17179869180;
	add.s64 	%rd94, %rd5, %rd93;
	st.global.f32 	[%rd94], %f91;
	add.s64 	%rd95, %rd371, 3;
	and.b64  	%rd96, %rd95, 4294967295;
	add.s64 	%rd97, %rd96, %rd4;
	shl.b64 	%rd98, %rd97, 2;
	add.s64 	%rd99, %rd1, %rd98;
	ld.global.f32 	%f92, [%rd99];
	mul.f32 	%f93, %f92, 0f40BFFFFF;
	shl.b64 	%rd100, %rd95, 2;
	and.b64  	%rd101, %rd100, 17179869180;
	add.s64 	%rd102, %rd5, %rd101;
	st.global.f32 	[%rd102], %f93;
	add.s64 	%rd103, %rd371, 4;
	and.b64  	%rd104, %rd103, 4294967295;
	add.s64 	%rd105, %rd104, %rd4;
	shl.b64 	%rd106, %rd105, 2;
	add.s64 	%rd107, %rd1, %rd106;
	ld.global.f32 	%f94, [%rd107];
	mul.f32 	%f95, %f94, 0f40BFFFFF;
	shl.b64 	%rd108, %rd103, 2;
	and.b64  	%rd109, %rd108, 17179869180;
	add.s64 	%rd110, %rd5, %rd109;
	st.global.f32 	[%rd110], %f95;
	add.s64 	%rd111, %rd371, 5;
	and.b64  	%rd112, %rd111, 4294967295;
	add.s64 	%rd113, %rd112, %rd4;
	shl.b64 	%rd114, %rd113, 2;
	add.s64 	%rd115, %rd1, %rd114;
	ld.global.f32 	%f96, [%rd115];
	mul.f32 	%f97, %f96, 0f40BFFFFF;
	shl.b64 	%rd116, %rd111, 2;
	and.b64  	%rd117, %rd116, 17179869180;
	add.s64 	%rd118, %rd5, %rd117;
	st.global.f32 	[%rd118], %f97;
	add.s64 	%rd119, %rd371, 6;
	and.b64  	%rd120, %rd119, 4294967295;
	add.s64 	%rd121, %rd120, %rd4;
	shl.b64 	%rd122, %rd121, 2;
	add.s64 	%rd123, %rd1, %rd122;
	ld.global.f32 	%f98, [%rd123];
	mul.f32 	%f99, %f98, 0f40BFFFFF;
	shl.b64 	%rd124, %rd119, 2;
	and.b64  	%rd125, %rd124, 17179869180;
	add.s64 	%rd126, %rd5, %rd125;
	st.global.f32 	[%rd126], %f99;
	add.s64 	%rd127, %rd371, 7;
	and.b64  	%rd128, %rd127, 4294967295;
	add.s64 	%rd129, %rd128, %rd4;
	shl.b64 	%rd130, %rd129, 2;
	add.s64 	%rd131, %rd1, %rd130;
	ld.global.f32 	%f100, [%rd131];
	mul.f32 	%f101, %f100, 0f40BFFFFF;
	shl.b64 	%rd132, %rd127, 2;
	and.b64  	%rd133, %rd132, 17179869180;
	add.s64 	%rd134, %rd5, %rd133;
	st.global.f32 	[%rd134], %f101;
	add.s64 	%rd135, %rd371, 8;
	and.b64  	%rd371, %rd135, 4294967295;
$L__BB2_8:
	setp.eq.s64 	%p7, %rd17, 0;
	@%p7 bra 	$L__BB2_13;
	and.b64  	%rd373, %rd67, 3;
	setp.lt.u64 	%p8, %rd17, 4;
	@%p8 bra 	$L__BB2_11;
	add.s64 	%rd136, %rd371, %rd4;
	shl.b64 	%rd137, %rd136, 2;
	add.s64 	%rd138, %rd1, %rd137;
	ld.global.f32 	%f102, [%rd138];
	mul.f32 	%f103, %f102, 0f40BFFFFF;
	shl.b64 	%rd139, %rd371, 2;
	add.s64 	%rd140, %rd5, %rd139;
	st.global.f32 	[%rd140], %f103;
	add.s64 	%rd141, %rd371, 1;
	and.b64  	%rd142, %rd141, 4294967295;
	add.s64 	%rd143, %rd142, %rd4;
	shl.b64 	%rd144, %rd143, 2;
	add.s64 	%rd145, %rd1, %rd144;
	ld.global.f32 	%f104, [%rd145];
	mul.f32 	%f105, %f104, 0f40BFFFFF;
	shl.b64 	%rd146, %rd141, 2;
	and.b64  	%rd147, %rd146, 17179869180;
	add.s64 	%rd148, %rd5, %rd147;
	st.global.f32 	[%rd148], %f105;
	add.s64 	%rd149, %rd371, 2;
	and.b64  	%rd150, %rd149, 4294967295;
	add.s64 	%rd151, %rd150, %rd4;
	shl.b64 	%rd152, %rd151, 2;
	add.s64 	%rd153, %rd1, %rd152;
	ld.global.f32 	%f106, [%rd153];
	mul.f32 	%f107, %f106, 0f40BFFFFF;
	shl.b64 	%rd154, %rd149, 2;
	and.b64  	%rd155, %rd154, 17179869180;
	add.s64 	%rd156, %rd5, %rd155;
	st.global.f32 	[%rd156], %f107;
	add.s64 	%rd157, %rd371, 3;
	and.b64  	%rd158, %rd157, 4294967295;
	add.s64 	%rd159, %rd158, %rd4;
	shl.b64 	%rd160, %rd159, 2;
	add.s64 	%rd161, %rd1, %rd160;
	ld.global.f32 	%f108, [%rd161];
	mul.f32 	%f109, %f108, 0f40BFFFFF;
	shl.b64 	%rd162, %rd157, 2;
	and.b64  	%rd163, %rd162, 17179869180;
	add.s64 	%rd164, %rd5, %rd163;
	st.global.f32 	[%rd164], %f109;
	add.s64 	%rd165, %rd371, 4;
	and.b64  	%rd371, %rd165, 4294967295;
$L__BB2_11:
	setp.eq.s64 	%p9, %rd373, 0;
	@%p9 bra 	$L__BB2_13;
$L__BB2_12:
	.pragma "nounroll";
	add.s64 	%rd166, %rd371, %rd4;
	shl.b64 	%rd167, %rd166, 2;
	add.s64 	%rd168, %rd1, %rd167;
	ld.global.f32 	%f110, [%rd168];
	mul.f32 	%f111, %f110, 0f40BFFFFF;
	shl.b64 	%rd169, %rd371, 2;
	add.s64 	%rd170, %rd5, %rd169;
	st.global.f32 	[%rd170], %f111;
	add.s64 	%rd171, %rd371, 1;
	and.b64  	%rd371, %rd171, 4294967295;
	add.s64 	%rd373, %rd373, -1;
	setp.ne.s64 	%p10, %rd373, 0;
	@%p10 bra 	$L__BB2_12;
$L__BB2_13:
	setp.eq.s64 	%p11, %rd67, 0;
	ld.global.f32 	%f1, [%rd5];
	cvt.rn.f32.u64 	%f2, %rd67;
	mov.f32 	%f113, 0fB198C840;
	mov.f32 	%f114, 0f3EF720E4;
	mul.rn.f32 	%f115, %f114, %f113;
	mov.f32 	%f116, 0f3B9D6875;
	mov.f32 	%f117, 0f3DF665C4;
	mul.rn.f32 	%f118, %f117, %f116;
	fma.rn.f32 	%f119, %f115, 0f3FB8AA3B, 0f33416246;
	fma.rn.f32 	%f120, 0f3D8DF1C8, 0f32A55E34, %f119;
	mul.f32 	%f121, %f118, 0f40400000;
	fma.rn.f32 	%f122, %f121, %f115, %f120;
	fma.rn.f32 	%f123, %f118, 0f3D8DF1C8, %f122;
	mov.f32 	%f124, 0fBFF3337B;
	add.rn.f32 	%f3, %f124, %f123;
	mov.f32 	%f125, 0f3FF3337B;
	add.rn.f32 	%f126, %f3, %f125;
	neg.f32 	%f127, %f126;
	add.rn.f32 	%f4, %f123, %f127;
	mov.f32 	%f547, 0f3F800000;
	@%p11 bra 	$L__BB2_17;
	abs.f32 	%f128, %f2;
	setp.num.f32 	%p12, %f128, %f128;
	@%p12 bra 	$L__BB2_16;
	mov.f32 	%f155, 0fBE8930A4;
	add.rn.f32 	%f547, %f155, %f2;
	bra.uni 	$L__BB2_17;
$L__BB2_16:
	mul.rn.f32 	%f129, %f3, %f2;
	cvt.rni.f32.f32 	%f130, %f129;
	sub.f32 	%f131, %f129, %f130;
	neg.f32 	%f132, %f129;
	fma.rn.f32 	%f133, %f3, %f2, %f132;
	fma.rn.f32 	%f134, %f4, %f2, %f133;
	add.f32 	%f135, %f131, %f134;
	setp.gt.f32 	%p13, %f130, 0f00000000;
	selp.b32 	%r28, 0, -2097152000, %p13;
	setp.lt.f32 	%p14, %f129, 0f00000000;
	selp.f32 	%f136, 0f00000000, 0f7F800000, %p14;
	abs.f32 	%f137, %f129;
	setp.gt.f32 	%p15, %f137, 0f43180000;
	cvt.rzi.s32.f32 	%r29, %f130;
	shl.b32 	%r30, %r29, 23;
	sub.s32 	%r31, %r30, %r28;
	mov.b32 	%f138, %r31;
	add.s32 	%r32, %r28, 2130706432;
	mov.b32 	%f139, %r32;
	fma.rn.f32 	%f140, %f135, 0f391FCB8E, 0f3AAF85ED;
	fma.rn.f32 	%f141, %f140, %f135, 0f3C1D9856;
	fma.rn.f32 	%f142, %f141, %f135, 0f3D6357BB;
	fma.rn.f32 	%f143, %f142, %f135, 0f3E75FDEC;
	fma.rn.f32 	%f144, %f143, %f135, 0f3F317218;
	fma.rn.f32 	%f145, %f144, %f135, 0f3F800000;
	mul.f32 	%f146, %f145, %f139;
	mul.f32 	%f147, %f146, %f138;
	selp.f32 	%f148, %f136, %f147, %p15;
	mul.f32 	%f149, %f2, 0f3F000000;
	cvt.rzi.f32.f32 	%f150, %f149;
	add.f32 	%f151, %f150, %f150;
	sub.f32 	%f152, %f2, %f151;
	abs.f32 	%f153, %f152;
	setp.neu.f32 	%p16, %f153, 0f3F800000;
	neg.f32 	%f154, %f148;
	selp.f32 	%f547, %f148, %f154, %p16;
$L__BB2_17:
	add.s64 	%rd27, %rd67, -1;
	shl.b64 	%rd172, %rd67, 2;
	add.s64 	%rd28, %rd5, %rd172;
	ld.global.f32 	%f157, [%rd28+-4];
	fma.rn.f32 	%f158, %f547, %f157, %f1;
	mul.f32 	%f159, %f158, 0f3F3B67AE;
	div.rn.f32 	%f567, %f159, 0fBE8930A4;
	shl.b64 	%rd29, %rd67, 1;
	add.s64 	%rd30, %rd29, -2;
	cvt.rn.f32.u64 	%f9, %rd30;
	setp.eq.s64 	%p17, %rd30, 0;
	mov.f32 	%f553, 0f3F800000;
	@%p17 bra 	$L__BB2_21;
	abs.f32 	%f160, %f9;
	setp.num.f32 	%p18, %f160, %f160;
	@%p18 bra 	$L__BB2_20;
	mov.f32 	%f187, 0fBE8930A4;
	add.rn.f32 	%f553, %f187, %f9;
	bra.uni 	$L__BB2_21;
$L__BB2_20:
	mul.rn.f32 	%f161, %f3, %f9;
	cvt.rni.f32.f32 	%f162, %f161;
	sub.f32 	%f163, %f161, %f162;
	neg.f32 	%f164, %f161;
	fma.rn.f32 	%f165, %f3, %f9, %f164;
	fma.rn.f32 	%f166, %f4, %f9, %f165;
	add.f32 	%f167, %f163, %f166;
	setp.gt.f32 	%p19, %f162, 0f00000000;
	selp.b32 	%r33, 0, -2097152000, %p19;
	setp.lt.f32 	%p20, %f161, 0f00000000;
	selp.f32 	%f168, 0f00000000, 0f7F800000, %p20;
	abs.f32 	%f169, %f161;
	setp.gt.f32 	%p21, %f169, 0f43180000;
	cvt.rzi.s32.f32 	%r34, %f162;
	shl.b32 	%r35, %r34, 23;
	sub.s32 	%r36, %r35, %r33;
	mov.b32 	%f170, %r36;
	add.s32 	%r37, %r33, 2130706432;
	mov.b32 	%f171, %r37;
	fma.rn.f32 	%f172, %f167, 0f391FCB8E, 0f3AAF85ED;
	fma.rn.f32 	%f173, %f172, %f167, 0f3C1D9856;
	fma.rn.f32 	%f174, %f173, %f167, 0f3D6357BB;
	fma.rn.f32 	%f175, %f174, %f167, 0f3E75FDEC;
	fma.rn.f32 	%f176, %f175, %f167, 0f3F317218;
	fma.rn.f32 	%f177, %f176, %f167, 0f3F800000;
	mul.f32 	%f178, %f177, %f171;
	mul.f32 	%f179, %f178, %f170;
	selp.f32 	%f180, %f168, %f179, %p21;
	mul.f32 	%f181, %f9, 0f3F000000;
	cvt.rzi.f32.f32 	%f182, %f181;
	add.f32 	%f183, %f182, %f182;
	sub.f32 	%f184, %f9, %f183;
	abs.f32 	%f185, %f184;
	setp.neu.f32 	%p22, %f185, 0f3F800000;
	neg.f32 	%f186, %f180;
	selp.f32 	%f553, %f180, %f186, %p22;
$L__BB2_21:
	setp.lt.u64 	%p23, %rd27, 2;
	@%p23 bra 	$L__BB2_33;
	sub.s64 	%rd31, %rd30, %rd67;
	add.s64 	%rd174, %rd31, -1;
	setp.lt.u64 	%p24, %rd174, 15;
	mov.f32 	%f555, 0fBE8930A4;
	mov.b64 	%rd377, 1;
	@%p24 bra 	$L__BB2_25;
	add.s64 	%rd177, %rd70, %rd3;
	add.s64 	%rd375, %rd177, 32;
	mov.f32 	%f555, 0fBE8930A4;
	mov.b64 	%rd377, 1;
$L__BB2_24:
	.pragma "nounroll";
	add.f32 	%f191, %f555, %f553;
	ld.global.f32 	%f192, [%rd375+-28];
	fma.rn.f32 	%f193, %f191, %f192, %f567;
	mul.f32 	%f194, %f555, 0fBE8930A4;
	mul.f32 	%f195, %f553, 0fC06ED9EA;
	add.f32 	%f196, %f194, %f195;
	ld.global.f32 	%f197, [%rd375+-24];
	fma.rn.f32 	%f198, %f196, %f197, %f193;
	mul.f32 	%f199, %f194, 0fBE8930A4;
	mul.f32 	%f200, %f195, 0fC06ED9EA;
	add.f32 	%f201, %f199, %f200;
	ld.global.f32 	%f202, [%rd375+-20];
	fma.rn.f32 	%f203, %f201, %f202, %f198;
	mul.f32 	%f204, %f199, 0fBE8930A4;
	mul.f32 	%f205, %f200, 0fC06ED9EA;
	add.f32 	%f206, %f204, %f205;
	ld.global.f32 	%f207, [%rd375+-16];
	fma.rn.f32 	%f208, %f206, %f207, %f203;
	mul.f32 	%f209, %f204, 0fBE8930A4;
	mul.f32 	%f210, %f205, 0fC06ED9EA;
	add.f32 	%f211, %f209, %f210;
	ld.global.f32 	%f212, [%rd375+-12];
	fma.rn.f32 	%f213, %f211, %f212, %f208;
	mul.f32 	%f214, %f209, 0fBE8930A4;
	mul.f32 	%f215, %f210, 0fC06ED9EA;
	add.f32 	%f216, %f214, %f215;
	ld.global.f32 	%f217, [%rd375+-8];
	fma.rn.f32 	%f218, %f216, %f217, %f213;
	mul.f32 	%f219, %f214, 0fBE8930A4;
	mul.f32 	%f220, %f215, 0fC06ED9EA;
	add.f32 	%f221, %f219, %f220;
	ld.global.f32 	%f222, [%rd375+-4];
	fma.rn.f32 	%f223, %f221, %f222, %f218;
	mul.f32 	%f224, %f219, 0fBE8930A4;
	mul.f32 	%f225, %f220, 0fC06ED9EA;
	add.f32 	%f226, %f224, %f225;
	ld.global.f32 	%f227, [%rd375];
	fma.rn.f32 	%f228, %f226, %f227, %f223;
	mul.f32 	%f229, %f224, 0fBE8930A4;
	mul.f32 	%f230, %f225, 0fC06ED9EA;
	add.f32 	%f231, %f229, %f230;
	ld.global.f32 	%f232, [%rd375+4];
	fma.rn.f32 	%f233, %f231, %f232, %f228;
	mul.f32 	%f234, %f229, 0fBE8930A4;
	mul.f32 	%f235, %f230, 0fC06ED9EA;
	add.f32 	%f236, %f234, %f235;
	ld.global.f32 	%f237, [%rd375+8];
	fma.rn.f32 	%f238, %f236, %f237, %f233;
	mul.f32 	%f239, %f234, 0fBE8930A4;
	mul.f32 	%f240, %f235, 0fC06ED9EA;
	add.f32 	%f241, %f239, %f240;
	ld.global.f32 	%f242, [%rd375+12];
	fma.rn.f32 	%f243, %f241, %f242, %f238;
	mul.f32 	%f244, %f239, 0fBE8930A4;
	mul.f32 	%f245, %f240, 0fC06ED9EA;
	add.f32 	%f246, %f244, %f245;
	ld.global.f32 	%f247, [%rd375+16];
	fma.rn.f32 	%f248, %f246, %f247, %f243;
	mul.f32 	%f249, %f244, 0fBE8930A4;
	mul.f32 	%f250, %f245, 0fC06ED9EA;
	add.f32 	%f251, %f249, %f250;
	ld.global.f32 	%f252, [%rd375+20];
	fma.rn.f32 	%f253, %f251, %f252, %f248;
	mul.f32 	%f254, %f249, 0fBE8930A4;
	mul.f32 	%f255, %f250, 0fC06ED9EA;
	add.f32 	%f256, %f254, %f255;
	ld.global.f32 	%f257, [%rd375+24];
	fma.rn.f32 	%f258, %f256, %f257, %f253;
	mul.f32 	%f259, %f254, 0fBE8930A4;
	mul.f32 	%f260, %f255, 0fC06ED9EA;
	add.f32 	%f261, %f259, %f260;
	ld.global.f32 	%f262, [%rd375+28];
	fma.rn.f32 	%f263, %f261, %f262, %f258;
	mul.f32 	%f264, %f259, 0fBE8930A4;
	mul.f32 	%f265, %f260, 0fC06ED9EA;
	add.f32 	%f266, %f264, %f265;
	ld.global.f32 	%f267, [%rd375+32];
	fma.rn.f32 	%f567, %f266, %f267, %f263;
	mul.f32 	%f555, %f264, 0fBE8930A4;
	mul.f32 	%f553, %f265, 0fC06ED9EA;
	add.s64 	%rd377, %rd377, 16;
	and.b64  	%rd178, %rd31, -16;
	sub.s64 	%rd179, %rd377, %rd178;
	add.s64 	%rd375, %rd375, 64;
	setp.ne.s64 	%p25, %rd179, 1;
	@%p25 bra 	$L__BB2_24;
$L__BB2_25:
	and.b64  	%rd180, %rd31, 15;
	setp.eq.s64 	%p26, %rd180, 0;
	@%p26 bra 	$L__BB2_33;
	and.b64  	%rd38, %rd31, 7;
	setp.lt.u64 	%p27, %rd180, 8;
	@%p27 bra 	$L__BB2_28;
	add.f32 	%f269, %f555, %f553;
	shl.b64 	%rd182, %rd377, 2;
	add.s64 	%rd183, %rd5, %rd182;
	ld.global.f32 	%f270, [%rd183];
	fma.rn.f32 	%f271, %f269, %f270, %f567;
	mul.f32 	%f272, %f555, 0fBE8930A4;
	mul.f32 	%f273, %f553, 0fC06ED9EA;
	add.f32 	%f274, %f272, %f273;
	add.s64 	%rd184, %rd182, 4;
	and.b64  	%rd185, %rd184, 17179869180;
	add.s64 	%rd186, %rd5, %rd185;
	ld.global.f32 	%f275, [%rd186];
	fma.rn.f32 	%f276, %f274, %f275, %f271;
	mul.f32 	%f277, %f272, 0fBE8930A4;
	mul.f32 	%f278, %f273, 0fC06ED9EA;
	add.f32 	%f279, %f277, %f278;
	add.s64 	%rd187, %rd182, 8;
	and.b64  	%rd188, %rd187, 17179869180;
	add.s64 	%rd189, %rd5, %rd188;
	ld.global.f32 	%f280, [%rd189];
	fma.rn.f32 	%f281, %f279, %f280, %f276;
	mul.f32 	%f282, %f277, 0fBE8930A4;
	mul.f32 	%f283, %f278, 0fC06ED9EA;
	add.f32 	%f284, %f282, %f283;
	add.s64 	%rd190, %rd182, 12;
	and.b64  	%rd191, %rd190, 17179869180;
	add.s64 	%rd192, %rd5, %rd191;
	ld.global.f32 	%f285, [%rd192];
	fma.rn.f32 	%f286, %f284, %f285, %f281;
	mul.f32 	%f287, %f282, 0fBE8930A4;
	mul.f32 	%f288, %f283, 0fC06ED9EA;
	add.f32 	%f289, %f287, %f288;
	add.s64 	%rd193, %rd182, 16;
	and.b64  	%rd194, %rd193, 17179869180;
	add.s64 	%rd195, %rd5, %rd194;
	ld.global.f32 	%f290, [%rd195];
	fma.rn.f32 	%f291, %f289, %f290, %f286;
	mul.f32 	%f292, %f287, 0fBE8930A4;
	mul.f32 	%f293, %f288, 0fC06ED9EA;
	add.f32 	%f294, %f292, %f293;
	add.s64 	%rd196, %rd182, 20;
	and.b64  	%rd197, %rd196, 17179869180;
	add.s64 	%rd198, %rd5, %rd197;
	ld.global.f32 	%f295, [%rd198];
	fma.rn.f32 	%f296, %f294, %f295, %f291;
	mul.f32 	%f297, %f292, 0fBE8930A4;
	mul.f32 	%f298, %f293, 0fC06ED9EA;
	add.f32 	%f299, %f297, %f298;
	add.s64 	%rd199, %rd182, 24;
	and.b64  	%rd200, %rd199, 17179869180;
	add.s64 	%rd201, %rd5, %rd200;
	ld.global.f32 	%f300, [%rd201];
	fma.rn.f32 	%f301, %f299, %f300, %f296;
	mul.f32 	%f302, %f297, 0fBE8930A4;
	mul.f32 	%f303, %f298, 0fC06ED9EA;
	add.f32 	%f304, %f302, %f303;
	add.s64 	%rd202, %rd182, 28;
	and.b64  	%rd203, %rd202, 17179869180;
	add.s64 	%rd204, %rd5, %rd203;
	ld.global.f32 	%f305, [%rd204];
	fma.rn.f32 	%f567, %f304, %f305, %f301;
	mul.f32 	%f555, %f302, 0fBE8930A4;
	mul.f32 	%f553, %f303, 0fC06ED9EA;
	add.s64 	%rd205, %rd377, 8;
	and.b64  	%rd377, %rd205, 4294967295;
$L__BB2_28:
	setp.eq.s64 	%p28, %rd38, 0;
	@%p28 bra 	$L__BB2_33;
	and.b64  	%rd380, %rd31, 3;
	setp.lt.u64 	%p29, %rd38, 4;
	@%p29 bra 	$L__BB2_31;
	add.f32 	%f307, %f555, %f553;
	shl.b64 	%rd206, %rd377, 2;
	add.s64 	%rd207, %rd5, %rd206;
	ld.global.f32 	%f308, [%rd207];
	fma.rn.f32 	%f309, %f307, %f308, %f567;
	mul.f32 	%f310, %f555, 0fBE8930A4;
	mul.f32 	%f311, %f553, 0fC06ED9EA;
	add.f32 	%f312, %f310, %f311;
	add.s64 	%rd208, %rd206, 4;
	and.b64  	%rd209, %rd208, 17179869180;
	add.s64 	%rd210, %rd5, %rd209;
	ld.global.f32 	%f313, [%rd210];
	fma.rn.f32 	%f314, %f312, %f313, %f309;
	mul.f32 	%f315, %f310, 0fBE8930A4;
	mul.f32 	%f316, %f311, 0fC06ED9EA;
	add.f32 	%f317, %f315, %f316;
	add.s64 	%rd211, %rd206, 8;
	and.b64  	%rd212, %rd211, 17179869180;
	add.s64 	%rd213, %rd5, %rd212;
	ld.global.f32 	%f318, [%rd213];
	fma.rn.f32 	%f319, %f317, %f318, %f314;
	mul.f32 	%f320, %f315, 0fBE8930A4;
	mul.f32 	%f321, %f316, 0fC06ED9EA;
	add.f32 	%f322, %f320, %f321;
	add.s64 	%rd214, %rd206, 12;
	and.b64  	%rd215, %rd214, 17179869180;
	add.s64 	%rd216, %rd5, %rd215;
	ld.global.f32 	%f323, [%rd216];
	fma.rn.f32 	%f567, %f322, %f323, %f319;
	mul.f32 	%f555, %f320, 0fBE8930A4;
	mul.f32 	%f553, %f321, 0fC06ED9EA;
	add.s64 	%rd217, %rd377, 4;
	and.b64  	%rd377, %rd217, 4294967295;
$L__BB2_31:
	setp.eq.s64 	%p30, %rd380, 0;
	@%p30 bra 	$L__BB2_33;
$L__BB2_32:
	.pragma "nounroll";
	add.f32 	%f324, %f555, %f553;
	shl.b64 	%rd218, %rd377, 2;
	add.s64 	%rd219, %rd5, %rd218;
	ld.global.f32 	%f325, [%rd219];
	fma.rn.f32 	%f567, %f324, %f325, %f567;
	mul.f32 	%f555, %f555, 0fBE8930A4;
	mul.f32 	%f553, %f553, 0fC06ED9EA;
	add.s64 	%rd220, %rd377, 1;
	and.b64  	%rd377, %rd220, 4294967295;
	add.s64 	%rd380, %rd380, -1;
	setp.ne.s64 	%p31, %rd380, 0;
	@%p31 bra 	$L__BB2_32;
$L__BB2_33:
	setp.eq.s64 	%p32, %rd67, 0;
	cvt.rn.f32.u64 	%f44, %rd29;
	mov.f32 	%f568, 0f3F800000;
	@%p32 bra 	$L__BB2_37;
	abs.f32 	%f327, %f44;
	setp.num.f32 	%p33, %f327, %f327;
	@%p33 bra 	$L__BB2_36;
	mov.f32 	%f354, 0fBE8930A4;
	add.rn.f32 	%f568, %f354, %f44;
	bra.uni 	$L__BB2_37;
$L__BB2_36:
	mul.rn.f32 	%f328, %f3, %f44;
	cvt.rni.f32.f32 	%f329, %f328;
	sub.f32 	%f330, %f328, %f329;
	neg.f32 	%f331, %f328;
	fma.rn.f32 	%f332, %f3, %f44, %f331;
	fma.rn.f32 	%f333, %f4, %f44, %f332;
	add.f32 	%f334, %f330, %f333;
	setp.gt.f32 	%p34, %f329, 0f00000000;
	selp.b32 	%r38, 0, -2097152000, %p34;
	setp.lt.f32 	%p35, %f328, 0f00000000;
	selp.f32 	%f335, 0f00000000, 0f7F800000, %p35;
	abs.f32 	%f336, %f328;
	setp.gt.f32 	%p36, %f336, 0f43180000;
	cvt.rzi.s32.f32 	%r39, %f329;
	shl.b32 	%r40, %r39, 23;
	sub.s32 	%r41, %r40, %r38;
	mov.b32 	%f337, %r41;
	add.s32 	%r42, %r38, 2130706432;
	mov.b32 	%f338, %r42;
	fma.rn.f32 	%f339, %f334, 0f391FCB8E, 0f3AAF85ED;
	fma.rn.f32 	%f340, %f339, %f334, 0f3C1D9856;
	fma.rn.f32 	%f341, %f340, %f334, 0f3D6357BB;
	fma.rn.f32 	%f342, %f341, %f334, 0f3E75FDEC;
	fma.rn.f32 	%f343, %f342, %f334, 0f3F317218;
	fma.rn.f32 	%f344, %f343, %f334, 0f3F800000;
	mul.f32 	%f345, %f344, %f338;
	mul.f32 	%f346, %f345, %f337;
	selp.f32 	%f347, %f335, %f346, %p36;
	mul.f32 	%f348, %f44, 0f3F000000;
	cvt.rzi.f32.f32 	%f349, %f348;
	add.f32 	%f350, %f349, %f349;
	sub.f32 	%f351, %f44, %f350;
	abs.f32 	%f352, %f351;
	setp.neu.f32 	%p37, %f352, 0f3F800000;
	neg.f32 	%f353, %f347;
	selp.f32 	%f568, %f347, %f353, %p37;
$L__BB2_37:
	mov.f32 	%f355, 0f3F800000;
	sub.f32 	%f356, %f355, %f568;
	mul.f32 	%f357, %f567, 0fBE8930A4;
	div.rn.f32 	%f569, %f357, %f356;
	st.global.f32 	[%rd5], %f569;
	setp.lt.u64 	%p38, %rd67, 2;
	@%p38 bra 	$L__BB2_49;
	sub.s64 	%rd222, %rd30, %rd67;
	and.b64  	%rd48, %rd27, 15;
	setp.lt.u64 	%p39, %rd222, 15;
	mov.b64 	%rd384, 1;
	@%p39 bra 	$L__BB2_41;
	and.b64  	%rd224, %rd27, -16;
	neg.s64 	%rd49, %rd224;
	shl.b64 	%rd225, %rd4, 2;
	add.s64 	%rd226, %rd225, %rd3;
	add.s64 	%rd382, %rd226, 32;
	mov.b64 	%rd384, 1;
$L__BB2_40:
	.pragma "nounroll";
	mul.f32 	%f358, %f569, 0f3E8930A4;
	ld.global.f32 	%f359, [%rd382+-28];
	sub.f32 	%f360, %f359, %f358;
	st.global.f32 	[%rd382+-28], %f360;
	mul.f32 	%f361, %f360, 0f3E8930A4;
	ld.global.f32 	%f362, [%rd382+-24];
	sub.f32 	%f363, %f362, %f361;
	st.global.f32 	[%rd382+-24], %f363;
	mul.f32 	%f364, %f363, 0f3E8930A4;
	ld.global.f32 	%f365, [%rd382+-20];
	sub.f32 	%f366, %f365, %f364;
	st.global.f32 	[%rd382+-20], %f366;
	mul.f32 	%f367, %f366, 0f3E8930A4;
	ld.global.f32 	%f368, [%rd382+-16];
	sub.f32 	%f369, %f368, %f367;
	st.global.f32 	[%rd382+-16], %f369;
	mul.f32 	%f370, %f369, 0f3E8930A4;
	ld.global.f32 	%f371, [%rd382+-12];
	sub.f32 	%f372, %f371, %f370;
	st.global.f32 	[%rd382+-12], %f372;
	mul.f32 	%f373, %f372, 0f3E8930A4;
	ld.global.f32 	%f374, [%rd382+-8];
	sub.f32 	%f375, %f374, %f373;
	st.global.f32 	[%rd382+-8], %f375;
	mul.f32 	%f376, %f375, 0f3E8930A4;
	ld.global.f32 	%f377, [%rd382+-4];
	sub.f32 	%f378, %f377, %f376;
	st.global.f32 	[%rd382+-4], %f378;
	mul.f32 	%f379, %f378, 0f3E8930A4;
	ld.global.f32 	%f380, [%rd382];
	sub.f32 	%f381, %f380, %f379;
	st.global.f32 	[%rd382], %f381;
	mul.f32 	%f382, %f381, 0f3E8930A4;
	ld.global.f32 	%f383, [%rd382+4];
	sub.f32 	%f384, %f383, %f382;
	st.global.f32 	[%rd382+4], %f384;
	mul.f32 	%f385, %f384, 0f3E8930A4;
	ld.global.f32 	%f386, [%rd382+8];
	sub.f32 	%f387, %f386, %f385;
	st.global.f32 	[%rd382+8], %f387;
	mul.f32 	%f388, %f387, 0f3E8930A4;
	ld.global.f32 	%f389, [%rd382+12];
	sub.f32 	%f390, %f389, %f388;
	st.global.f32 	[%rd382+12], %f390;
	mul.f32 	%f391, %f390, 0f3E8930A4;
	ld.global.f32 	%f392, [%rd382+16];
	sub.f32 	%f393, %f392, %f391;
	st.global.f32 	[%rd382+16], %f393;
	mul.f32 	%f394, %f393, 0f3E8930A4;
	ld.global.f32 	%f395, [%rd382+20];
	sub.f32 	%f396, %f395, %f394;
	st.global.f32 	[%rd382+20], %f396;
	mul.f32 	%f397, %f396, 0f3E8930A4;
	ld.global.f32 	%f398, [%rd382+24];
	sub.f32 	%f399, %f398, %f397;
	st.global.f32 	[%rd382+24], %f399;
	mul.f32 	%f400, %f399, 0f3E8930A4;
	ld.global.f32 	%f401, [%rd382+28];
	sub.f32 	%f402, %f401, %f400;
	st.global.f32 	[%rd382+28], %f402;
	mul.f32 	%f403, %f402, 0f3E8930A4;
	ld.global.f32 	%f404, [%rd382+32];
	sub.f32 	%f569, %f404, %f403;
	st.global.f32 	[%rd382+32], %f569;
	add.s64 	%rd384, %rd384, 16;
	add.s64 	%rd227, %rd49, %rd384;
	add.s64 	%rd382, %rd382, 64;
	setp.ne.s64 	%p40, %rd227, 1;
	@%p40 bra 	$L__BB2_40;
$L__BB2_41:
	setp.eq.s64 	%p41, %rd48, 0;
	@%p41 bra 	$L__BB2_49;
	and.b64  	%rd56, %rd27, 7;
	setp.lt.u64 	%p42, %rd48, 8;
	@%p42 bra 	$L__BB2_44;
	shl.b64 	%rd228, %rd384, 32;
	add.s64 	%rd229, %rd228, -4294967296;
	shr.s64 	%rd230, %rd229, 30;
	add.s64 	%rd231, %rd5, %rd230;
	ld.global.f32 	%f405, [%rd231];
	mul.f32 	%f406, %f405, 0f3E8930A4;
	shl.b64 	%rd232, %rd384, 2;
	add.s64 	%rd233, %rd5, %rd232;
	ld.global.f32 	%f407, [%rd233];
	sub.f32 	%f408, %f407, %f406;
	st.global.f32 	[%rd233], %f408;
	shr.s64 	%rd234, %rd228, 30;
	add.s64 	%rd235, %rd5, %rd234;
	ld.global.f32 	%f409, [%rd235];
	mul.f32 	%f410, %f409, 0f3E8930A4;
	add.s64 	%rd236, %rd232, 4;
	and.b64  	%rd237, %rd236, 17179869180;
	add.s64 	%rd238, %rd5, %rd237;
	ld.global.f32 	%f411, [%rd238];
	sub.f32 	%f412, %f411, %f410;
	st.global.f32 	[%rd238], %f412;
	add.s64 	%rd239, %rd228, 4294967296;
	shr.s64 	%rd240, %rd239, 30;
	add.s64 	%rd241, %rd5, %rd240;
	ld.global.f32 	%f413, [%rd241];
	mul.f32 	%f414, %f413, 0f3E8930A4;
	add.s64 	%rd242, %rd232, 8;
	and.b64  	%rd243, %rd242, 17179869180;
	add.s64 	%rd244, %rd5, %rd243;
	ld.global.f32 	%f415, [%rd244];
	sub.f32 	%f416, %f415, %f414;
	st.global.f32 	[%rd244], %f416;
	add.s64 	%rd245, %rd228, 8589934592;
	shr.s64 	%rd246, %rd245, 30;
	add.s64 	%rd247, %rd5, %rd246;
	ld.global.f32 	%f417, [%rd247];
	mul.f32 	%f418, %f417, 0f3E8930A4;
	add.s64 	%rd248, %rd232, 12;
	and.b64  	%rd249, %rd248, 17179869180;
	add.s64 	%rd250, %rd5, %rd249;
	ld.global.f32 	%f419, [%rd250];
	sub.f32 	%f420, %f419, %f418;
	st.global.f32 	[%rd250], %f420;
	add.s64 	%rd251, %rd228, 12884901888;
	shr.s64 	%rd252, %rd251, 30;
	add.s64 	%rd253, %rd5, %rd252;
	ld.global.f32 	%f421, [%rd253];
	mul.f32 	%f422, %f421, 0f3E8930A4;
	add.s64 	%rd254, %rd232, 16;
	and.b64  	%rd255, %rd254, 17179869180;
	add.s64 	%rd256, %rd5, %rd255;
	ld.global.f32 	%f423, [%rd256];
	sub.f32 	%f424, %f423, %f422;
	st.global.f32 	[%rd256], %f424;
	add.s64 	%rd257, %rd228, 17179869184;
	shr.s64 	%rd258, %rd257, 30;
	add.s64 	%rd259, %rd5, %rd258;
	ld.global.f32 	%f425, [%rd259];
	mul.f32 	%f426, %f425, 0f3E8930A4;
	add.s64 	%rd260, %rd232, 20;
	and.b64  	%rd261, %rd260, 17179869180;
	add.s64 	%rd262, %rd5, %rd261;
	ld.global.f32 	%f427, [%rd262];
	sub.f32 	%f428, %f427, %f426;
	st.global.f32 	[%rd262], %f428;
	add.s64 	%rd263, %rd228, 21474836480;
	shr.s64 	%rd264, %rd263, 30;
	add.s64 	%rd265, %rd5, %rd264;
	ld.global.f32 	%f429, [%rd265];
	mul.f32 	%f430, %f429, 0f3E8930A4;
	add.s64 	%rd266, %rd232, 24;
	and.b64  	%rd267, %rd266, 17179869180;
	add.s64 	%rd268, %rd5, %rd267;
	ld.global.f32 	%f431, [%rd268];
	sub.f32 	%f432, %f431, %f430;
	st.global.f32 	[%rd268], %f432;
	add.s64 	%rd269, %rd228, 25769803776;
	shr.s64 	%rd270, %rd269, 30;
	add.s64 	%rd271, %rd5, %rd270;
	ld.global.f32 	%f433, [%rd271];
	mul.f32 	%f434, %f433, 0f3E8930A4;
	add.s64 	%rd272, %rd232, 28;
	and.b64  	%rd273, %rd272, 17179869180;
	add.s64 	%rd274, %rd5, %rd273;
	ld.global.f32 	%f435, [%rd274];
	sub.f32 	%f436, %f435, %f434;
	st.global.f32 	[%rd274], %f436;
	add.s64 	%rd275, %rd384, 8;
	and.b64  	%rd384, %rd275, 4294967295;
$L__BB2_44:
	setp.eq.s64 	%p43, %rd56, 0;
	@%p43 bra 	$L__BB2_49;
	and.b64  	%rd387, %rd27, 3;
	setp.lt.u64 	%p44, %rd56, 4;
	@%p44 bra 	$L__BB2_47;
	shl.b64 	%rd276, %rd384, 32;
	add.s64 	%rd277, %rd276, -4294967296;
	shr.s64 	%rd278, %rd277, 30;
	add.s64 	%rd279, %rd5, %rd278;
	ld.global.f32 	%f437, [%rd279];
	mul.f32 	%f438, %f437, 0f3E8930A4;
	shl.b64 	%rd280, %rd384, 2;
	add.s64 	%rd281, %rd5, %rd280;
	ld.global.f32 	%f439, [%rd281];
	sub.f32 	%f440, %f439, %f438;
	st.global.f32 	[%rd281], %f440;
	shr.s64 	%rd282, %rd276, 30;
	add.s64 	%rd283, %rd5, %rd282;
	ld.global.f32 	%f441, [%rd283];
	mul.f32 	%f442, %f441, 0f3E8930A4;
	add.s64 	%rd284, %rd280, 4;
	and.b64  	%rd285, %rd284, 17179869180;
	add.s64 	%rd286, %rd5, %rd285;
	ld.global.f32 	%f443, [%rd286];
	sub.f32 	%f444, %f443, %f442;
	st.global.f32 	[%rd286], %f444;
	add.s64 	%rd287, %rd276, 4294967296;
	shr.s64 	%rd288, %rd287, 30;
	add.s64 	%rd289, %rd5, %rd288;
	ld.global.f32 	%f445, [%rd289];
	mul.f32 	%f446, %f445, 0f3E8930A4;
	add.s64 	%rd290, %rd280, 8;
	and.b64  	%rd291, %rd290, 17179869180;
	add.s64 	%rd292, %rd5, %rd291;
	ld.global.f32 	%f447, [%rd292];
	sub.f32 	%f448, %f447, %f446;
	st.global.f32 	[%rd292], %f448;
	add.s64 	%rd293, %rd276, 8589934592;
	shr.s64 	%rd294, %rd293, 30;
	add.s64 	%rd295, %rd5, %rd294;
	ld.global.f32 	%f449, [%rd295];
	mul.f32 	%f450, %f449, 0f3E8930A4;
	add.s64 	%rd296, %rd280, 12;
	and.b64  	%rd297, %rd296, 17179869180;
	add.s64 	%rd298, %rd5, %rd297;
	ld.global.f32 	%f451, [%rd298];
	sub.f32 	%f452, %f451, %f450;
	st.global.f32 	[%rd298], %f452;
	add.s64 	%rd299, %rd384, 4;
	and.b64  	%rd384, %rd299, 4294967295;
$L__BB2_47:
	setp.eq.s64 	%p45, %rd387, 0;
	@%p45 bra 	$L__BB2_49;
$L__BB2_48:
	.pragma "nounroll";
	shl.b64 	%rd300, %rd384, 32;
	add.s64 	%rd301, %rd300, -4294967296;
	shr.s64 	%rd302, %rd301, 30;
	add.s64 	%rd303, %rd5, %rd302;
	ld.global.f32 	%f453, [%rd303];
	shl.b64 	%rd304, %rd384, 2;
	add.s64 	%rd305, %rd5, %rd304;
	ld.global.f32 	%f454, [%rd305];
	fma.rn.f32 	%f455, %f453, 0fBE8930A4, %f454;
	st.global.f32 	[%rd305], %f455;
	add.s64 	%rd306, %rd384, 1;
	and.b64  	%rd384, %rd306, 4294967295;
	add.s64 	%rd387, %rd387, -1;
	setp.ne.s64 	%p46, %rd387, 0;
	@%p46 bra 	$L__BB2_48;
$L__BB2_49:
	ld.global.f32 	%f456, [%rd28+-4];
	mul.f32 	%f457, %f456, 0f3E58658D;
	st.global.f32 	[%rd28+-4], %f457;
	cvt.u32.u64 	%r1, %rd67;
	add.s32 	%r72, %r1, -2;
	setp.lt.s32 	%p47, %r72, 0;
	@%p47 bra 	$L__BB2_63;
	add.s32 	%r3, %r1, -1;
	and.b32  	%r4, %r3, 15;
	setp.lt.u32 	%p48, %r72, 15;
	@%p48 bra 	$L__BB2_54;
	mul.wide.u32 	%rd307, %r3, 4;
	add.s64 	%rd308, %rd5, %rd307;
	ld.global.f32 	%f570, [%rd308];
	add.s32 	%r70, %r1, -8;
	and.b32  	%r43, %r3, -16;
	neg.s32 	%r69, %r43;
$L__BB2_52:
	.pragma "nounroll";
	add.s32 	%r44, %r70, 6;
	mul.wide.u32 	%rd309, %r44, 4;
	add.s64 	%rd310, %rd5, %rd309;
	ld.global.f32 	%f458, [%rd310];
	sub.f32 	%f459, %f570, %f458;
	mul.f32 	%f460, %f459, 0fBE8930A4;
	st.global.f32 	[%rd310], %f460;
	add.s32 	%r45, %r70, 5;
	mul.wide.u32 	%rd311, %r45, 4;
	add.s64 	%rd312, %rd5, %rd311;
	ld.global.f32 	%f461, [%rd312];
	sub.f32 	%f462, %f460, %f461;
	mul.f32 	%f463, %f462, 0fBE8930A4;
	st.global.f32 	[%rd312], %f463;
	add.s32 	%r46, %r70, 4;
	mul.wide.u32 	%rd313, %r46, 4;
	add.s64 	%rd314, %rd5, %rd313;
	ld.global.f32 	%f464, [%rd314];
	sub.f32 	%f465, %f463, %f464;
	mul.f32 	%f466, %f465, 0fBE8930A4;
	st.global.f32 	[%rd314], %f466;
	add.s32 	%r47, %r70, 3;
	mul.wide.u32 	%rd315, %r47, 4;
	add.s64 	%rd316, %rd5, %rd315;
	ld.global.f32 	%f467, [%rd316];
	sub.f32 	%f468, %f466, %f467;
	mul.f32 	%f469, %f468, 0fBE8930A4;
	st.global.f32 	[%rd316], %f469;
	add.s32 	%r48, %r70, 2;
	mul.wide.u32 	%rd317, %r48, 4;
	add.s64 	%rd318, %rd5, %rd317;
	ld.global.f32 	%f470, [%rd318];
	sub.f32 	%f471, %f469, %f470;
	mul.f32 	%f472, %f471, 0fBE8930A4;
	st.global.f32 	[%rd318], %f472;
	add.s32 	%r49, %r70, 1;
	mul.wide.u32 	%rd319, %r49, 4;
	add.s64 	%rd320, %rd5, %rd319;
	ld.global.f32 	%f473, [%rd320];
	sub.f32 	%f474, %f472, %f473;
	mul.f32 	%f475, %f474, 0fBE8930A4;
	st.global.f32 	[%rd320], %f475;
	add.s32 	%r50, %r70, -9;
	mul.wide.u32 	%rd321, %r70, 4;
	add.s64 	%rd322, %rd5, %rd321;
	ld.global.f32 	%f476, [%rd322];
	sub.f32 	%f477, %f475, %f476;
	mul.f32 	%f478, %f477, 0fBE8930A4;
	st.global.f32 	[%rd322], %f478;
	add.s32 	%r51, %r70, -1;
	mul.wide.u32 	%rd323, %r51, 4;
	add.s64 	%rd324, %rd5, %rd323;
	ld.global.f32 	%f479, [%rd324];
	sub.f32 	%f480, %f478, %f479;
	mul.f32 	%f481, %f480, 0fBE8930A4;
	st.global.f32 	[%rd324], %f481;
	add.s32 	%r52, %r70, -2;
	mul.wide.u32 	%rd325, %r52, 4;
	add.s64 	%rd326, %rd5, %rd325;
	ld.global.f32 	%f482, [%rd326];
	sub.f32 	%f483, %f481, %f482;
	mul.f32 	%f484, %f483, 0fBE8930A4;
	st.global.f32 	[%rd326], %f484;
	add.s32 	%r53, %r70, -3;
	mul.wide.u32 	%rd327, %r53, 4;
	add.s64 	%rd328, %rd5, %rd327;
	ld.global.f32 	%f485, [%rd328];
	sub.f32 	%f486, %f484, %f485;
	mul.f32 	%f487, %f486, 0fBE8930A4;
	st.global.f32 	[%rd328], %f487;
	add.s32 	%r54, %r70, -4;
	mul.wide.u32 	%rd329, %r54, 4;
	add.s64 	%rd330, %rd5, %rd329;
	ld.global.f32 	%f488, [%rd330];
	sub.f32 	%f489, %f487, %f488;
	mul.f32 	%f490, %f489, 0fBE8930A4;
	st.global.f32 	[%rd330], %f490;
	add.s32 	%r55, %r70, -5;
	mul.wide.u32 	%rd331, %r55, 4;
	add.s64 	%rd332, %rd5, %rd331;
	ld.global.f32 	%f491, [%rd332];
	sub.f32 	%f492, %f490, %f491;
	mul.f32 	%f493, %f492, 0fBE8930A4;
	st.global.f32 	[%rd332], %f493;
	add.s32 	%r56, %r70, -6;
	mul.wide.u32 	%rd333, %r56, 4;
	add.s64 	%rd334, %rd5, %rd333;
	ld.global.f32 	%f494, [%rd334];
	sub.f32 	%f495, %f493, %f494;
	mul.f32 	%f496, %f495, 0fBE8930A4;
	st.global.f32 	[%rd334], %f496;
	add.s32 	%r57, %r70, -7;
	mul.wide.u32 	%rd335, %r57, 4;
	add.s64 	%rd336, %rd5, %rd335;
	ld.global.f32 	%f497, [%rd336];
	sub.f32 	%f498, %f496, %f497;
	mul.f32 	%f499, %f498, 0fBE8930A4;
	st.global.f32 	[%rd336], %f499;
	add.s32 	%r58, %r70, -8;
	mul.wide.u32 	%rd337, %r58, 4;
	add.s64 	%rd338, %rd5, %rd337;
	ld.global.f32 	%f500, [%rd338];
	sub.f32 	%f501, %f499, %f500;
	mul.f32 	%f502, %f501, 0fBE8930A4;
	st.global.f32 	[%rd338], %f502;
	mul.wide.u32 	%rd339, %r50, 4;
	add.s64 	%rd340, %rd5, %rd339;
	ld.global.f32 	%f503, [%rd340];
	sub.f32 	%f504, %f502, %f503;
	mul.f32 	%f570, %f504, 0fBE8930A4;
	st.global.f32 	[%rd340], %f570;
	add.s32 	%r70, %r70, -16;
	add.s32 	%r69, %r69, 16;
	setp.ne.s32 	%p49, %r69, 0;
	@%p49 bra 	$L__BB2_52;
	add.s32 	%r72, %r70, 6;
$L__BB2_54:
	setp.eq.s32 	%p50, %r4, 0;
	@%p50 bra 	$L__BB2_63;
	and.b32  	%r13, %r3, 7;
	setp.lt.u32 	%p51, %r4, 8;
	@%p51 bra 	$L__BB2_57;
	mul.wide.u32 	%rd341, %r72, 4;
	add.s64 	%rd342, %rd5, %rd341;
	ld.global.f32 	%f505, [%rd342+4];
	ld.global.f32 	%f506, [%rd342];
	sub.f32 	%f507, %f505, %f506;
	mul.f32 	%f508, %f507, 0fBE8930A4;
	st.global.f32 	[%rd342], %f508;
	add.s32 	%r59, %r72, -1;
	mul.wide.u32 	%rd343, %r59, 4;
	add.s64 	%rd344, %rd5, %rd343;
	ld.global.f32 	%f509, [%rd344];
	sub.f32 	%f510, %f508, %f509;
	mul.f32 	%f511, %f510, 0fBE8930A4;
	st.global.f32 	[%rd344], %f511;
	add.s32 	%r60, %r72, -2;
	mul.wide.u32 	%rd345, %r60, 4;
	add.s64 	%rd346, %rd5, %rd345;
	ld.global.f32 	%f512, [%rd346];
	sub.f32 	%f513, %f511, %f512;
	mul.f32 	%f514, %f513, 0fBE8930A4;
	st.global.f32 	[%rd346], %f514;
	add.s32 	%r61, %r72, -3;
	mul.wide.u32 	%rd347, %r61, 4;
	add.s64 	%rd348, %rd5, %rd347;
	ld.global.f32 	%f515, [%rd348];
	sub.f32 	%f516, %f514, %f515;
	mul.f32 	%f517, %f516, 0fBE8930A4;
	st.global.f32 	[%rd348], %f517;
	add.s32 	%r62, %r72, -4;
	mul.wide.u32 	%rd349, %r62, 4;
	add.s64 	%rd350, %rd5, %rd349;
	ld.global.f32 	%f518, [%rd350];
	sub.f32 	%f519, %f517, %f518;
	mul.f32 	%f520, %f519, 0fBE8930A4;
	st.global.f32 	[%rd350], %f520;
	add.s32 	%r63, %r72, -5;
	mul.wide.u32 	%rd351, %r63, 4;
	add.s64 	%rd352, %rd5, %rd351;
	ld.global.f32 	%f521, [%rd352];
	sub.f32 	%f522, %f520, %f521;
	mul.f32 	%f523, %f522, 0fBE8930A4;
	st.global.f32 	[%rd352], %f523;
	add.s32 	%r64, %r72, -6;
	mul.wide.u32 	%rd353, %r64, 4;
	add.s64 	%rd354, %rd5, %rd353;
	ld.global.f32 	%f524, [%rd354];
	sub.f32 	%f525, %f523, %f524;
	mul.f32 	%f526, %f525, 0fBE8930A4;
	st.global.f32 	[%rd354], %f526;
	add.s32 	%r65, %r72, -7;
	mul.wide.u32 	%rd355, %r65, 4;
	add.s64 	%rd356, %rd5, %rd355;
	ld.global.f32 	%f527, [%rd356];
	sub.f32 	%f528, %f526, %f527;
	mul.f32 	%f529, %f528, 0fBE8930A4;
	st.global.f32 	[%rd356], %f529;
	add.s32 	%r72, %r72, -8;
$L__BB2_57:
	setp.eq.s32 	%p52, %r13, 0;
	@%p52 bra 	$L__BB2_63;
	and.b32  	%r16, %r3, 3;
	setp.lt.u32 	%p53, %r13, 4;
	@%p53 bra 	$L__BB2_60;
	mul.wide.u32 	%rd357, %r72, 4;
	add.s64 	%rd358, %rd5, %rd357;
	ld.global.f32 	%f530, [%rd358+4];
	ld.global.f32 	%f531, [%rd358];
	sub.f32 	%f532, %f530, %f531;
	mul.f32 	%f533, %f532, 0fBE8930A4;
	st.global.f32 	[%rd358], %f533;
	add.s32 	%r66, %r72, -1;
	mul.wide.u32 	%rd359, %r66, 4;
	add.s64 	%rd360, %rd5, %rd359;
	ld.global.f32 	%f534, [%rd360];
	sub.f32 	%f535, %f533, %f534;
	mul.f32 	%f536, %f535, 0fBE8930A4;
	st.global.f32 	[%rd360], %f536;
	add.s32 	%r67, %r72, -2;
	mul.wide.u32 	%rd361, %r67, 4;
	add.s64 	%rd362, %rd5, %rd361;
	ld.global.f32 	%f537, [%rd362];
	sub.f32 	%f538, %f536, %f537;
	mul.f32 	%f539, %f538, 0fBE8930A4;
	st.global.f32 	[%rd362], %f539;
	add.s32 	%r68, %r72, -3;
	mul.wide.u32 	%rd363, %r68, 4;
	add.s64 	%rd364, %rd5, %rd363;
	ld.global.f32 	%f540, [%rd364];
	sub.f32 	%f541, %f539, %f540;
	mul.f32 	%f542, %f541, 0fBE8930A4;
	st.global.f32 	[%rd364], %f542;
	add.s32 	%r72, %r72, -4;
$L__BB2_60:
	setp.eq.s32 	%p54, %r16, 0;
	@%p54 bra 	$L__BB2_63;
	neg.s32 	%r74, %r16;
$L__BB2_62:
	.pragma "nounroll";
	mul.wide.u32 	%rd365, %r72, 4;
	add.s64 	%rd366, %rd5, %rd365;
	ld.global.f32 	%f543, [%rd366+4];
	ld.global.f32 	%f544, [%rd366];
	sub.f32 	%f545, %f543, %f544;
	mul.f32 	%f546, %f545, 0fBE8930A4;
	st.global.f32 	[%rd366], %f546;
	add.s32 	%r72, %r72, -1;
	add.s32 	%r74, %r74, 1;
	setp.ne.s32 	%p55, %r74, 0;
	@%p55 bra 	$L__BB2_62;
$L__BB2_63:
	ret;

}


// ===== COMPILED SASS (sm_100) =====

	.target	sm_100

	.elftype	@"ET_EXEC"


//--------------------- .note.nv.tkinfo           --------------------------
	.section	.note.nv.tkinfo,"",@"SHT_NOTE"
	.sectionflags	@"SHF_NOTE_NV_TKINFO"
	.tkinfo
        /*0018*/ 	.word	0x00000002
        /*0030*/ 	.string	""
        /*0030*/ 	.string	"ptxas"
        /*0030*/ 	.string	"Cuda compilation tools, release 13.0, V13.0.88"
        /*0030*/ 	.string	"Build cuda_13.0.r13.0/compiler.36424714_0"
        /*0030*/ 	.string	"-arch sm_100 -m 64 "



//--------------------- .note.nv.cuinfo           --------------------------
	.section	.note.nv.cuinfo,"",@"SHT_NOTE"
	.sectionflags	@"SHF_NOTE_NV_CUINFO"
        /*0018*/ 	.short	0x0002
        /*001a*/ 	.short	0x0064
        /*001c*/ 	.short	0x0082
	.zero		2


//--------------------- .nv.info                  --------------------------
	.section	.nv.info,"",@"SHT_CUDA_INFO"
	.align	4


	//----- nvinfo : EIATTR_REGCOUNT
	.align		4
        /*0000*/ 	.byte	0x04, 0x2f
        /*0002*/ 	.short	(.L_1 - .L_0)
	.align		4
.L_0:
        /*0004*/ 	.word	index@(_Z28transposeNoBankConflicts32x8PfPKfii)
        /*0008*/ 	.word	0x0000001c


	//----- nvinfo : EIATTR_FRAME_SIZE
	.align		4
.L_1:
        /*000c*/ 	.byte	0x04, 0x11
        /*000e*/ 	.short	(.L_3 - .L_2)
	.align		4
.L_2:
        /*0010*/ 	.word	index@(_Z28transposeNoBankConflicts32x8PfPKfii)
        /*0014*/ 	.word	0x00000000


	//----- nvinfo : EIATTR_REGCOUNT
	.align		4
.L_3:
        /*0018*/ 	.byte	0x04, 0x2f
        /*001a*/ 	.short	(.L_5 - .L_4)
	.align		4
.L_4:
        /*001c*/ 	.word	index@(_Z50iirConvolve2D_Cardinal_Bspline_3_MirrorOffBoundNewPfS_ii)
        /*0020*/ 	.word	0x00000020


	//----- nvinfo : EIATTR_FRAME_SIZE
	.align		4
.L_5:
        /*0024*/ 	.byte	0x04, 0x11
        /*0026*/ 	.short	(.L_7 - .L_6)
	.align		4
.L_6:
        /*0028*/ 	.word	index@($__internal_1_$__cuda_sm3x_div_rn_noftz_f32_slowpath)
        /*002c*/ 	.word	0x00000000


	//----- nvinfo : EIATTR_FRAME_SIZE
	.align		4
.L_7:
        /*0030*/ 	.byte	0x04, 0x11
        /*0032*/ 	.short	(.L_9 - .L_8)
	.align		4
.L_8:
        /*0034*/ 	.word	index@(_Z50iirConvolve2D_Cardinal_Bspline_3_MirrorOffBoundNewPfS_ii)
        /*0038*/ 	.word	0x00000000


	//----- nvinfo : EIATTR_REGCOUNT
	.align		4
.L_9:
        /*003c*/ 	.byte	0x04, 0x2f
        /*003e*/ 	.short	(.L_11 - .L_10)
	.align		4
.L_10:
        /*0040*/ 	.word	index@(_Z47iirConvolve2D_Cardinal_Bspline_3_MirrorOffBoundPfS_mm)
        /*0044*/ 	.word	0x00000020


	//----- nvinfo : EIATTR_FRAME_SIZE
	.align		4
.L_11:
        /*0048*/ 	.byte	0x04, 0x11
        /*004a*/ 	.short	(.L_13 - .L_12)
	.align		4
.L_12:
        /*004c*/ 	.word	index@($__internal_0_$__cuda_sm3x_div_rn_noftz_f32_slowpath)
        /*0050*/ 	.word	0x00000000


	//----- nvinfo : EIATTR_FRAME_SIZE
	.align		4
.L_13:
        /*0054*/ 	.byte	0x04, 0x11
        /*0056*/ 	.short	(.L_15 - .L_14)
	.align		4
.L_14:
        /*0058*/ 	.word	index@(_Z47iirConvolve2D_Cardinal_Bspline_3_MirrorOffBoundPfS_mm)
        /*005c*/ 	.word	0x00000000


	//----- nvinfo : EIATTR_MIN_STACK_SIZE
	.align		4
.L_15:
        /*0060*/ 	.byte	0x04, 0x12
        /*0062*/ 	.short	(.L_17 - .L_16)
	.align		4
.L_16:
        /*0064*/ 	.word	index@(_Z47iirConvolve2D_Cardinal_Bspline_3_MirrorOffBoundPfS_mm)
        /*0068*/ 	.word	0x00000000


	//----- nvinfo : EIATTR_MIN_STACK_SIZE
	.align		4
.L_17:
        /*006c*/ 	.byte	0x04, 0x12
        /*006e*/ 	.short	(.L_19 - .L_18)
	.align		4
.L_18:
        /*0070*/ 	.word	index@(_Z50iirConvolve2D_Cardinal_Bspline_3_MirrorOffBoundNewPfS_ii)
        /*0074*/ 	.word	0x00000000


	//----- nvinfo : EIATTR_MIN_STACK_SIZE
	.align		4
.L_19:
        /*0078*/ 	.byte	0x04, 0x12
        /*007a*/ 	.short	(.L_21 - .L_20)
	.align		4
.L_20:
        /*007c*/ 	.word	index@(_Z28transposeNoBankConflicts32x8PfPKfii)
        /*0080*/ 	.word	0x00000000
.L_21:


//--------------------- .nv.compat                --------------------------
	.section	.nv.compat,"",@"SHT_CUDA_COMPAT_INFO"
	.align	4
        /*0000*/ 	.byte	0x02, 0x09, 0x00, 0x00, 0x02, 0x02, 0x01, 0x00, 0x02, 0x05, 0x05, 0x00, 0x03, 0x07, 0x01, 0x01
        /*0010*/ 	.byte	0x02, 0x03, 0x00, 0x00, 0x02, 0x06, 0x01, 0x00, 0x04, 0x0b, 0x08, 0x00, 0x01, 0x00, 0x00, 0x00
        /*0020*/ 	.byte	0x00, 0x00, 0x00, 0x00


//--------------------- .nv.info._Z47iirConvolve2D_Cardinal_Bspline_3_MirrorOffBoundPfS_mm --------------------------
	.section	.nv.info._Z47iirConvolve2D_Cardinal_Bspline_3_MirrorOffBoundPfS_mm,"",@"SHT_CUDA_INFO"
	.sectionflags	@""
	.align	4


	//----- nvinfo : EIATTR_CUDA_API_VERSION
	.align		4
        /*0000*/ 	.byte	0x04, 0x37
        /*0002*/ 	.short	(.L_23 - .L_22)
.L_22:
        /*0004*/ 	.word	0x00000082


	//----- nvinfo : EIATTR_KPARAM_INFO
	.align		4
.L_23:
        /*0008*/ 	.byte	0x04, 0x17
        /*000a*/ 	.short	(.L_25 - .L_24)
.L_24:
        /*000c*/ 	.word	0x00000000
        /*0010*/ 	.short	0x0003
        /*0012*/ 	.short	0x0018
        /*0014*/ 	.byte	0x00, 0xf0, 0x21, 0x00


	//----- nvinfo : EIATTR_KPARAM_INFO
	.align		4
.L_25:
        /*0018*/ 	.byte	0x04, 0x17
        /*001a*/ 	.short	(.L_27 - .L_26)
.L_26:
        /*001c*/ 	.word	0x00000000
        /*0020*/ 	.short	0x0002
        /*0022*/ 	.short	0x0010
        /*0024*/ 	.byte	0x00, 0xf0, 0x21, 0x00


	//----- nvinfo : EIATTR_KPARAM_INFO
	.align		4
.L_27:
        /*0028*/ 	.byte	0x04, 0x17
        /*002a*/ 	.short	(.L_29 - .L_28)
.L_28:
        /*002c*/ 	.word	0x00000000
        /*0030*/ 	.short	0x0001
        /*0032*/ 	.short	0x0008
        /*0034*/ 	.byte	0x00, 0xf5, 0x21, 0x00


	//----- nvinfo : EIATTR_KPARAM_INFO
	.align		4
.L_29:
        /*0038*/ 	.byte	0x04, 0x17
        /*003a*/ 	.short	(.L_31 - .L_30)
.L_30:
        /*003c*/ 	.word	0x00000000
        /*0040*/ 	.short	0x0000
        /*0042*/ 	.short	0x0000
        /*0044*/ 	.byte	0x00, 0xf5, 0x21, 0x00


	//----- nvinfo : EIATTR_SPARSE_MMA_MASK
	.align		4
.L_31:
        /*0048*/ 	.byte	0x03, 0x50
        /*004a*/ 	.short	0x0000


	//----- nvinfo : EIATTR_MAXREG_COUNT
	.align		4
        /*004c*/ 	.byte	0x03, 0x1b
        /*004e*/ 	.short	0x00ff


	//----- nvinfo : EIATTR_MERCURY_ISA_VERSION
	.align		4
        /*0050*/ 	.byte	0x03, 0x5f
        /*0052*/ 	.short	0x0101


	//----- nvinfo : EIATTR_VRC_CTA_INIT_COUNT
	.align		4
        /*0054*/ 	.byte	0x02, 0x4a
	.zero		1
	.zero		1


	//----- nvinfo : EIATTR_EXIT_INSTR_OFFSETS
	.align		4
        /*0058*/ 	.byte	0x04, 0x1c
        /*005a*/ 	.short	(.L_33 - .L_32)


	//   ....[0]....
.L_32:
        /*005c*/ 	.word	0x00000080


	//   ....[1]....
        /*0060*/ 	.word	0x000040b0


	//   ....[2]....
        /*0064*/ 	.word	0x000047b0


	//   ....[3]....
        /*0068*/ 	.word	0x00004b10


	//   ....[4]....
        /*006c*/ 	.word	0x00004cf0


	//   ....[5]....
        /*0070*/ 	.word	0x00004db0


	//----- nvinfo : EIATTR_CRS_STACK_SIZE
	.align		4
.L_33:
        /*0074*/ 	.byte	0x04, 0x1e
        /*0076*/ 	.short	(.L_35 - .L_34)
.L_34:
        /*0078*/ 	.word	0x00000000


	//----- nvinfo : EIATTR_CBANK_PARAM_SIZE
	.align		4
.L_35:
        /*007c*/ 	.byte	0x03, 0x19
        /*007e*/ 	.short	0x0020


	//----- nvinfo : EIATTR_PARAM_CBANK
	.align		4
        /*0080*/ 	.byte	0x04, 0x0a
        /*0082*/ 	.short	(.L_37 - .L_36)
	.align		4
.L_36:
        /*0084*/ 	.word	index@(.nv.constant0._Z47iirConvolve2D_Cardinal_Bspline_3_MirrorOffBoundPfS_mm)
        /*0088*/ 	.short	0x0380
        /*008a*/ 	.short	0x0020


	//----- nvinfo : EIATTR_SW_WAR
	.align		4
.L_37:
        /*008c*/ 	.byte	0x04, 0x36
        /*008e*/ 	.short	(.L_39 - .L_38)
.L_38:
        /*0090*/ 	.word	0x00000008
.L_39:


//--------------------- .nv.info._Z50iirConvolve2D_Cardinal_Bspline_3_MirrorOffBoundNewPfS_ii --------------------------
	.section	.nv.info._Z50iirConvolve2D_Cardinal_Bspline_3_MirrorOffBoundNewPfS_ii,"",@"SHT_CUDA_INFO"
	.sectionflags	@""
	.align	4


	//----- nvinfo : EIATTR_CUDA_API_VERSION
	.align		4
        /*0000*/ 	.byte	0x04, 0x37
        /*0002*/ 	.short	(.L_41 - .L_40)
.L_40:
        /*0004*/ 	.word	0x00000082


	//----- nvinfo : EIATTR_KPARAM_INFO
	.align		4
.L_41:
        /*0008*/ 	.byte	0x04, 0x17
        /*000a*/ 	.short	(.L_43 - .L_42)
.L_42:
        /*000c*/ 	.word	0x00000000
        /*0010*/ 	.short	0x0003
        /*0012*/ 	.short	0x0014
        /*0014*/ 	.byte	0x00, 0xf0, 0x11, 0x00


	//----- nvinfo : EIATTR_KPARAM_INFO
	.align		4
.L_43:
        /*0018*/ 	.byte	0x04, 0x17
        /*001a*/ 	.short	(.L_45 - .L_44)
.L_44:
        /*001c*/ 	.word	0x00000000
        /*0020*/ 	.short	0x0002
        /*0022*/ 	.short	0x0010
        /*0024*/ 	.byte	0x00, 0xf0, 0x11, 0x00


	//----- nvinfo : EIATTR_KPARAM_INFO
	.align		4
.L_45:
        /*0028*/ 	.byte	0x04, 0x17
        /*002a*/ 	.short	(.L_47 - .L_46)
.L_46:
        /*002c*/ 	.word	0x00000000
        /*0030*/ 	.short	0x0001
        /*0032*/ 	.short	0x0008
        /*0034*/ 	.byte	0x00, 0xf5, 0x21, 0x00


	//----- nvinfo : EIATTR_KPARAM_INFO
	.align		4
.L_47:
        /*0038*/ 	.byte	0x04, 0x17
        /*003a*/ 	.short	(.L_49 - .L_48)
.L_48:
        /*003c*/ 	.word	0x00000000
        /*0040*/ 	.short	0x0000
        /*0042*/ 	.short	0x0000
        /*0044*/ 	.byte	0x00, 0xf5, 0x21, 0x00


	//----- nvinfo : EIATTR_SPARSE_MMA_MASK
	.align		4
.L_49:
        /*0048*/ 	.byte	0x03, 0x50
        /*004a*/ 	.short	0x0000


	//----- nvinfo : EIATTR_MAXREG_COUNT
	.align		4
        /*004c*/ 	.byte	0x03, 0x1b
        /*004e*/ 	.short	0x00ff


	//----- nvinfo : EIATTR_MERCURY_ISA_VERSION
	.align		4
        /*0050*/ 	.byte	0x03, 0x5f
        /*0052*/ 	.short	0x0101


	//----- nvinfo : EIATTR_VRC_CTA_INIT_COUNT
	.align		4
        /*0054*/ 	.byte	0x02, 0x4a
	.zero		1
	.zero		1


	//----- nvinfo : EIATTR_EXIT_INSTR_OFFSETS
	.align		4
        /*0058*/ 	.byte	0x04, 0x1c
        /*005a*/ 	.short	(.L_51 - .L_50)


	//   ....[0]....
.L_50:
        /*005c*/ 	.word	0x00000080


	//   ....[1]....
        /*0060*/ 	.word	0x00003060


	//   ....[2]....
        /*0064*/ 	.word	0x00003280


	//   ....[3]....
        /*0068*/ 	.word	0x000033e0


	//   ....[4]....
        /*006c*/ 	.word	0x00003490


	//   ....[5]....
        /*0070*/ 	.word	0x000034d0


	//----- nvinfo : EIATTR_CRS_STACK_SIZE
	.align		4
.L_51:
        /*0074*/ 	.byte	0x04, 0x1e
        /*0076*/ 	.short	(.L_53 - .L_52)
.L_52:
        /*0078*/ 	.word	0x00000000


	//----- nvinfo : EIATTR_CBANK_PARAM_SIZE
	.align		4
.L_53:
        /*007c*/ 	.byte	0x03, 0x19
        /*007e*/ 	.short	0x0018


	//----- nvinfo : EIATTR_PARAM_CBANK
	.align		4
        /*0080*/ 	.byte	0x04, 0x0a
        /*0082*/ 	.short	(.L_55 - .L_54)
	.align		4
.L_54:
        /*0084*/ 	.word	index@(.nv.constant0._Z50iirConvolve2D_Cardinal_Bspline_3_MirrorOffBoundNewPfS_ii)
        /*0088*/ 	.short	0x0380
        /*008a*/ 	.short	0x0018


	//----- nvinfo : EIATTR_SW_WAR
	.align		4
.L_55:
        /*008c*/ 	.byte	0x04, 0x36
        /*008e*/ 	.short	(.L_57 - .L_56)
.L_56:
        /*0090*/ 	.word	0x00000008
.L_57:


//--------------------- .nv.info._Z28transposeNoBankConflicts32x8PfPKfii --------------------------
	.section	.nv.info._Z28transposeNoBankConflicts32x8PfPKfii,"",@"SHT_CUDA_INFO"
	.sectionflags	@""
	.align	4


	//----- nvinfo : EIATTR_CUDA_API_VERSION
	.align		4
        /*0000*/ 	.byte	0x04, 0x37
        /*0002*/ 	.short	(.L_59 - .L_58)
.L_58:
        /*0004*/ 	.word	0x00000082


	//----- nvinfo : EIATTR_KPARAM_INFO
	.align		4
.L_59:
        /*0008*/ 	.byte	0x04, 0x17
        /*000a*/ 	.short	(.L_61 - .L_60)
.L_60:
        /*000c*/ 	.word	0x00000000
        /*0010*/ 	.short	0x0003
        /*0012*/ 	.short	0x0014
        /*0014*/ 	.byte	0x00, 0xf0, 0x11, 0x00


	//----- nvinfo : EIATTR_KPARAM_INFO
	.align		4
.L_61:
        /*0018*/ 	.byte	0x04, 0x17
        /*001a*/ 	.short	(.L_63 - .L_62)
.L_62:
        /*001c*/ 	.word	0x00000000
        /*0020*/ 	.short	0x0002
        /*0022*/ 	.short	0x0010
        /*0024*/ 	.byte	0x00, 0xf0, 0x11, 0x00


	//----- nvinfo : EIATTR_KPARAM_INFO
	.align		4
.L_63:
        /*0028*/ 	.byte	0x04, 0x17
        /*002a*/ 	.short	(.L_65 - .L_64)
.L_64:
        /*002c*/ 	.word	0x00000000
        /*0030*/ 	.short	0x0001
        /*0032*/ 	.short	0x0008
        /*0034*/ 	.byte	0x00, 0xf5, 0x21, 0x00


	//----- nvinfo : EIATTR_KPARAM_INFO
	.align		4
.L_65:
        /*0038*/ 	.byte	0x04, 0x17
        /*003a*/ 	.short	(.L_67 - .L_66)
.L_66:
        /*003c*/ 	.word	0x00000000
        /*0040*/ 	.short	0x0000
        /*0042*/ 	.short	0x0000
        /*0044*/ 	.byte	0x00, 0xf5, 0x21, 0x00


	//----- nvinfo : EIATTR_SPARSE_MMA_MASK
	.align		4
.L_67:
        /*0048*/ 	.byte	0x03, 0x50
        /*004a*/ 	.short	0x0000


	//----- nvinfo : EIATTR_MAXREG_COUNT
	.align		4
        /*004c*/ 	.byte	0x03, 0x1b
        /*004e*/ 	.short	0x00ff


	//----- nvinfo : EIATTR_NUM_BARRIERS
	.align		4
        /*0050*/ 	.byte	0x02, 0x4c
        /*0052*/ 	.byte	0x01
	.zero		1


	//----- nvinfo : EIATTR_MERCURY_ISA_VERSION
	.align		4
        /*0054*/ 	.byte	0x03, 0x5f
        /*0056*/ 	.short	0x0101


	//----- nvinfo : EIATTR_VRC_CTA_INIT_COUNT
	.align		4
        /*0058*/ 	.byte	0x02, 0x4a
	.zero		1
	.zero		1


	//----- nvinfo : EIATTR_EXIT_INSTR_OFFSETS
	.align		4
        /*005c*/ 	.byte	0x04, 0x1c
        /*005e*/ 	.short	(.L_69 - .L_68)


	//   ....[0]....
.L_68:
        /*0060*/ 	.word	0x000002b0


	//   ....[1]....
        /*0064*/ 	.word	0x000002e0


	//   ....[2]....
        /*0068*/ 	.word	0x00000630


	//   ....[3]....
        /*006c*/ 	.word	0x00000680


	//----- nvinfo : EIATTR_CRS_STACK_SIZE
	.align		4
.L_69:
        /*0070*/ 	.byte	0x04, 0x1e
        /*0072*/ 	.short	(.L_71 - .L_70)
.L_70:
        /*0074*/ 	.word	0x00000000


	//----- nvinfo : EIATTR_CBANK_PARAM_SIZE
	.align		4
.L_71:
        /*0078*/ 	.byte	0x03, 0x19
        /*007a*/ 	.short	0x0018


	//----- nvinfo : EIATTR_PARAM_CBANK
	.align		4
        /*007c*/ 	.byte	0x04, 0x0a
        /*007e*/ 	.short	(.L_73 - .L_72)
	.align		4
.L_72:
        /*0080*/ 	.word	index@(.nv.constant0._Z28transposeNoBankConflicts32x8PfPKfii)
        /*0084*/ 	.short	0x0380
        /*0086*/ 	.short	0x0018


	//----- nvinfo : EIATTR_SW_WAR
	.align		4
.L_73:
        /*0088*/ 	.byte	0x04, 0x36
        /*008a*/ 	.short	(.L_75 - .L_74)
.L_74:
        /*008c*/ 	.word	0x00000008
.L_75:


//--------------------- .nv.callgraph             --------------------------
	.section	.nv.callgraph,"",@"SHT_CUDA_CALLGRAPH"
	.align	4
	.sectionentsize	8
	.align		4
        /*0000*/ 	.word	0x00000000
	.align		4
        /*0004*/ 	.word	0xffffffff
	.align		4
        /*0008*/ 	.word	0x00000000
	.align		4
        /*000c*/ 	.word	0xfffffffe
	.align		4
        /*0010*/ 	.word	0x00000000
	.align		4
        /*0014*/ 	.word	0xfffffffd
	.align		4
        /*0018*/ 	.word	0x00000000
	.align		4
        /*001c*/ 	.word	0xfffffffc


//--------------------- .text._Z47iirConvolve2D_Cardinal_Bspline_3_MirrorOffBoundPfS_mm --------------------------
	.section	.text._Z47iirConvolve2D_Cardinal_Bspline_3_MirrorOffBoundPfS_mm,"ax",@progbits
	.align	128
        .global         _Z47iirConvolve2D_Cardinal_Bspline_3_MirrorOffBoundPfS_mm
        .type           _Z47iirConvolve2D_Cardinal_Bspline_3_MirrorOffBoundPfS_mm,@function
        .size           _Z47iirConvolve2D_Cardinal_Bspline_3_MirrorOffBoundPfS_mm,(.L_x_88 - _Z47iirConvolve2D_Cardinal_Bspline_3_MirrorOffBoundPfS_mm)
        .other          _Z47iirConvolve2D_Cardinal_Bspline_3_MirrorOffBoundPfS_mm,@"STO_CUDA_ENTRY STV_DEFAULT"
_Z47iirConvolve2D_Cardinal_Bspline_3_MirrorOffBoundPfS_mm:
.text._Z47iirConvolve2D_Cardinal_Bspline_3_MirrorOffBoundPfS_mm:
[----:B------:R-:W-:Y:S01]  /*0000*/  LDC R1, c[0x0][0x37c] ;  /* 0x0000df00ff017b82 */ /* 0x000fe20000000800 */
[----:B------:R-:W0:Y:S07]  /*0010*/  S2R R0, SR_TID.Y ;  /* 0x0000000000007919 */ /* 0x000e2e0000002200 */
[----:B------:R-:W0:Y:S01]  /*0020*/  S2UR UR4, SR_CTAID.Y ;  /* 0x00000000000479c3 */ /* 0x000e220000002600 */
[----:B------:R-:W1:Y:S07]  /*0030*/  LDCU.64 UR6, c[0x0][0x398] ;  /* 0x00007300ff0677ac */ /* 0x000e6e0008000a00 */
[----:B------:R-:W0:Y:S02]  /*0040*/  LDC R9, c[0x0][0x364] ;  /* 0x0000d900ff097b82 */ /* 0x000e240000000800 */
[----:B0-----:R-:W-:-:S05]  /*0050*/  IMAD R9, R9, UR4, R0 ;  /* 0x0000000409097c24 */ /* 0x001fca000f8e0200 */
[----:B-1----:R-:W-:-:S04]  /*0060*/  ISETP.GE.U32.AND P0, PT, R9, UR6, PT ;  /* 0x0000000609007c0c */ /* 0x002fc8000bf06070 */
[----:B------:R-:W-:-:S13]  /*0070*/  ISETP.GE.U32.AND.EX P0, PT, RZ, UR7, PT, P0 ;  /* 0x00000007ff007c0c */ /* 0x000fda000bf06100 */
[----:B------:R-:W-:Y:S05]  /*0080*/  @P0 EXIT ;  /* 0x000000000000094d */ /* 0x000fea0003800000 */
[----:B------:R-:W0:Y:S01]  /*0090*/  LDC.64 R2, c[0x0][0x390] ;  /* 0x0000e400ff027b82 */ /* 0x000e220000000a00 */
[----:B------:R-:W1:Y:S01]  /*00a0*/  LDCU.64 UR4, c[0x0][0x388] ;  /* 0x00007100ff0477ac */ /* 0x000e620008000a00 */
[----:B------:R-:W2:Y:S01]  /*00b0*/  LDCU.64 UR10, c[0x0][0x358] ;  /* 0x00006b00ff0a77ac */ /* 0x000ea20008000a00 */
[----:B0-----:R-:W-:Y:S01]  /*00c0*/  ISETP.NE.U32.AND P0, PT, R2, RZ, PT ;  /* 0x000000ff0200720c */ /* 0x001fe20003f05070 */
[----:B------:R-:W-:-:S03]  /*00d0*/  IMAD.WIDE.U32 R4, R9, R2, RZ ;  /* 0x0000000209047225 */ /* 0x000fc600078e00ff */
[----:B------:R-:W-:Y:S01]  /*00e0*/  ISETP.NE.AND.EX P0, PT, R3, RZ, PT, P0 ;  /* 0x000000ff0300720c */ /* 0x000fe20003f05300 */
[----:B------:R-:W-:Y:S02]  /*00f0*/  IMAD.SHL.U32 R16, R4, 0x4, RZ ;  /* 0x0000000404107824 */ /* 0x000fe400078e00ff */
[----:B------:R-:W-:-:S03]  /*0100*/  IMAD R9, R9, R3, R5 ;  /* 0x0000000309097224 */ /* 0x000fc600078e0205 */
[----:B-1----:R-:W-:Y:S02]  /*0110*/  IADD3 R6, P1, PT, R16, UR4, RZ ;  /* 0x0000000410067c10 */ /* 0x002fe4000ff3e0ff */
[----:B------:R-:W-:-:S04]  /*0120*/  SHF.L.U64.HI R17, R4, 0x2, R9 ;  /* 0x0000000204117819 */ /* 0x000fc80000010209 */
[----:B------:R-:W-:Y:S01]  /*0130*/  IADD3.X R7, PT, PT, R17, UR5, RZ, P1, !PT ;  /* 0x0000000511077c10 */ /* 0x000fe20008ffe4ff */
[----:B--2---:R-:W-:Y:S06]  /*0140*/  @!P0 BRA `(.L_x_0) ;  /* 0x00000010007c8947 */ /* 0x004fec0003800000 */
[C---:B------:R-:W-:Y:S01]  /*0150*/  ISETP.GE.U32.AND P2, PT, R2.reuse, 0x10, PT ;  /* 0x000000100200780c */ /* 0x040fe20003f46070 */
[----:B------:R-:W-:Y:S01]  /*0160*/  HFMA2 R0, -RZ, RZ, 0, 0 ;  /* 0x00000000ff007431 */ /* 0x000fe200000001ff */
[----:B------:R-:W-:Y:S01]  /*0170*/  LOP3.LUT R18, R2, 0xf, RZ, 0xc0, !PT ;  /* 0x0000000f02127812 */ /* 0x000fe200078ec0ff */
[----:B------:R-:W-:Y:S01]  /*0180*/  IMAD.MOV.U32 R11, RZ, RZ, RZ ;  /* 0x000000ffff0b7224 */ /* 0x000fe200078e00ff */
[----:B------:R-:W-:Y:S02]  /*0190*/  ISETP.GE.U32.AND.EX P2, PT, R3, RZ, PT, P2 ;  /* 0x000000ff0300720c */ /* 0x000fe40003f46120 */
[----:B------:R-:W-:-:S04]  /*01a0*/  ISETP.NE.U32.AND P1, PT, R18, RZ, PT ;  /* 0x000000ff1200720c */ /* 0x000fc80003f25070 */
[----:B------:R-:W-:-:S07]  /*01b0*/  ISETP.NE.AND.EX P1, PT, RZ, RZ, PT, P1 ;  /* 0x000000ffff00720c */ /* 0x000fce0003f25310 */
[----:B------:R-:W-:Y:S06]  /*01c0*/  @!P2 BRA `(.L_x_1) ;  /* 0x000000040020a947 */ /* 0x000fec0003800000 */
[----:B------:R-:W0:Y:S01]  /*01d0*/  LDC R0, c[0x0][0x394] ;  /* 0x0000e500ff007b82 */ /* 0x000e220000000800 */
[----:B------:R-:W1:Y:S01]  /*01e0*/  LDCU.64 UR6, c[0x0][0x380] ;  /* 0x00007000ff0677ac */ /* 0x000e620008000a00 */
[----:B------:R-:W-:Y:S02]  /*01f0*/  IADD3 R16, P2, PT, R16, 0x20, RZ ;  /* 0x0000002010107810 */ /* 0x000fe40007f5e0ff */
[----:B------:R-:W-:-:S03]  /*0200*/  LOP3.LUT R11, R2, 0xfffffff0, RZ, 0xc0, !PT ;  /* 0xfffffff0020b7812 */ /* 0x000fc600078ec0ff */
[----:B------:R-:W-:Y:S01]  /*0210*/  IMAD.X R17, RZ, RZ, R17, P2 ;  /* 0x000000ffff117224 */ /* 0x000fe200010e0611 */
[----:B------:R-:W-:Y:S01]  /*0220*/  IADD3 R20, P2, PT, R16, UR4, RZ ;  /* 0x0000000410147c10 */ /* 0x000fe2000ff5e0ff */
[----:B------:R-:W-:-:S03]  /*0230*/  IMAD.MOV.U32 R10, RZ, RZ, R11 ;  /* 0x000000ffff0a7224 */ /* 0x000fc600078e000b */
[----:B------:R-:W-:Y:S02]  /*0240*/  IADD3.X R19, PT, PT, R17, UR5, RZ, P2, !PT ;  /* 0x0000000511137c10 */ /* 0x000fe400097fe4ff */
[----:B-1----:R-:W-:-:S04]  /*0250*/  IADD3 R16, P3, PT, R16, UR6, RZ ;  /* 0x0000000610107c10 */ /* 0x002fc8000ff7e0ff */
[----:B------:R-:W-:Y:S02]  /*0260*/  IADD3.X R17, PT, PT, R17, UR7, RZ, P3, !PT ;  /* 0x0000000711117c10 */ /* 0x000fe40009ffe4ff */
[----:B0-----:R-:W-:-:S07]  /*0270*/  MOV R8, R0 ;  /* 0x0000000000087202 */ /* 0x001fce0000000f00 */
.L_x_2:
[----:B------:R-:W-:Y:S02]  /*0280*/  IMAD.MOV.U32 R12, RZ, RZ, R16 ;  /* 0x000000ffff0c7224 */ /* 0x000fe400078e0010 */
[----:B------:R-:W-:-:S05]  /*0290*/  IMAD.MOV.U32 R13, RZ, RZ, R17 ;  /* 0x000000ffff0d7224 */ /* 0x000fca00078e0011 */
[----:B-1----:R-:W2:Y:S01]  /*02a0*/  LDG.E R14, desc[UR10][R12.64+-0x20] ;  /* 0xffffe00a0c0e7981 */ /* 0x002ea2000c1e1900 */
[----:B------:R-:W-:Y:S02]  /*02b0*/  IMAD.MOV.U32 R15, RZ, RZ, R19 ;  /* 0x000000ffff0f7224 */ /* 0x000fe400078e0013 */
[----:B--2---:R-:W-:Y:S01]  /*02c0*/  FMUL R17, R14, 5.9999995231628417969 ;  /* 0x40bfffff0e117820 */ /* 0x004fe20000400000 */
[----:B------:R-:W-:-:S05]  /*02d0*/  MOV R14, R20 ;  /* 0x00000014000e7202 */ /* 0x000fca0000000f00 */
[----:B------:R0:W-:Y:S04]  /*02e0*/  STG.E desc[UR10][R14.64+-0x20], R17 ;  /* 0xffffe0110e007986 */ /* 0x0001e8000c10190a */
[----:B------:R-:W2:Y:S02]  /*02f0*/  LDG.E R16, desc[UR10][R12.64+-0x1c] ;  /* 0xffffe40a0c107981 */ /* 0x000ea4000c1e1900 */
[----:B--2---:R-:W-:-:S05]  /*0300*/  FMUL R19, R16, 5.9999995231628417969 ;  /* 0x40bfffff10137820 */ /* 0x004fca0000400000 */
[----:B------:R1:W-:Y:S04]  /*0310*/  STG.E desc[UR10][R14.64+-0x1c], R19 ;  /* 0xffffe4130e007986 */ /* 0x0003e8000c10190a */
[----:B------:R-:W2:Y:S02]  /*0320*/  LDG.E R16, desc[UR10][R12.64+-0x18] ;  /* 0xffffe80a0c107981 */ /* 0x000ea4000c1e1900 */
[----:B--2---:R-:W-:-:S05]  /*0330*/  FMUL R21, R16, 5.9999995231628417969 ;  /* 0x40bfffff10157820 */ /* 0x004fca0000400000 */
[----:B------:R2:W-:Y:S04]  /*0340*/  STG.E desc[UR10][R14.64+-0x18], R21 ;  /* 0xffffe8150e007986 */ /* 0x0005e8000c10190a */
[----:B------:R-:W3:Y:S02]  /*0350*/  LDG.E R16, desc[UR10][R12.64+-0x14] ;  /* 0xffffec0a0c107981 */ /* 0x000ee4000c1e1900 */
[----:B---3--:R-:W-:-:S05]  /*0360*/  FMUL R23, R16, 5.9999995231628417969 ;  /* 0x40bfffff10177820 */ /* 0x008fca0000400000 */
[----:B------:R3:W-:Y:S04]  /*0370*/  STG.E desc[UR10][R14.64+-0x14], R23 ;  /* 0xffffec170e007986 */ /* 0x0007e8000c10190a */
[----:B------:R-:W0:Y:S02]  /*0380*/  LDG.E R16, desc[UR10][R12.64+-0x10] ;  /* 0xfffff00a0c107981 */ /* 0x000e24000c1e1900 */
[----:B0-----:R-:W-:-:S05]  /*0390*/  FMUL R17, R16, 5.9999995231628417969 ;  /* 0x40bfffff10117820 */ /* 0x001fca0000400000 */
[----:B------:R0:W-:Y:S04]  /*03a0*/  STG.E desc[UR10][R14.64+-0x10], R17 ;  /* 0xfffff0110e007986 */ /* 0x0001e8000c10190a */
[----:B------:R-:W1:Y:S02]  /*03b0*/  LDG.E R16, desc[UR10][R12.64+-0xc] ;  /* 0xfffff40a0c107981 */ /* 0x000e64000c1e1900 */
[----:B-1----:R-:W-:-:S05]  /*03c0*/  FMUL R19, R16, 5.9999995231628417969 ;  /* 0x40bfffff10137820 */ /* 0x002fca0000400000 */
        /* <DEDUP_REMOVED lines=18> */
[----:B------:R-:W-:Y:S04]  /*04f0*/  STG.E desc[UR10][R14.64+0xc], R23 ;  /* 0x00000c170e007986 */ /* 0x000fe8000c10190a */
[----:B------:R-:W0:Y:S02]  /*0500*/  LDG.E R16, desc[UR10][R12.64+0x10] ;  /* 0x0000100a0c107981 */ /* 0x000e24000c1e1900 */
[----:B0-----:R-:W-:-:S05]  /*0510*/  FMUL R17, R16, 5.9999995231628417969 ;  /* 0x40bfffff10117820 */ /* 0x001fca0000400000 */
[----:B------:R-:W-:Y:S04]  /*0520*/  STG.E desc[UR10][R14.64+0x10], R17 ;  /* 0x000010110e007986 */ /* 0x000fe8000c10190a */
[----:B------:R-:W1:Y:S02]  /*0530*/  LDG.E R16, desc[UR10][R12.64+0x14] ;  /* 0x0000140a0c107981 */ /* 0x000e64000c1e1900 */
[----:B-1----:R-:W-:-:S05]  /*0540*/  FMUL R19, R16, 5.9999995231628417969 ;  /* 0x40bfffff10137820 */ /* 0x002fca0000400000 */
[----:B------:R0:W-:Y:S04]  /*0550*/  STG.E desc[UR10][R14.64+0x14], R19 ;  /* 0x000014130e007986 */ /* 0x0001e8000c10190a */
[----:B------:R-:W2:Y:S02]  /*0560*/  LDG.E R16, desc[UR10][R12.64+0x18] ;  /* 0x0000180a0c107981 */ /* 0x000ea4000c1e1900 */
[----:B--2---:R-:W-:-:S05]  /*0570*/  FMUL R21, R16, 5.9999995231628417969 ;  /* 0x40bfffff10157820 */ /* 0x004fca0000400000 */
[----:B------:R1:W-:Y:S04]  /*0580*/  STG.E desc[UR10][R14.64+0x18], R21 ;  /* 0x000018150e007986 */ /* 0x0003e8000c10190a */
[----:B------:R-:W2:Y:S01]  /*0590*/  LDG.E R16, desc[UR10][R12.64+0x1c] ;  /* 0x00001c0a0c107981 */ /* 0x000ea2000c1e1900 */
[----:B------:R-:W-:Y:S02]  /*05a0*/  IADD3 R10, P2, PT, R10, -0x10, RZ ;  /* 0xfffffff00a0a7810 */ /* 0x000fe40007f5e0ff */
[----:B------:R-:W-:Y:S02]  /*05b0*/  IADD3 R20, P3, PT, R14, 0x40, RZ ;  /* 0x000000400e147810 */ /* 0x000fe40007f7e0ff */
[----:B------:R-:W-:Y:S02]  /*05c0*/  IADD3.X R8, PT, PT, R8, -0x1, RZ, P2, !PT ;  /* 0xffffffff08087810 */ /* 0x000fe400017fe4ff */
[----:B------:R-:W-:Y:S01]  /*05d0*/  ISETP.NE.U32.AND P2, PT, R10, RZ, PT ;  /* 0x000000ff0a00720c */ /* 0x000fe20003f45070 */
[----:B0-----:R-:W-:-:S03]  /*05e0*/  IMAD.X R19, RZ, RZ, R15, P3 ;  /* 0x000000ffff137224 */ /* 0x001fc600018e060f */
[----:B------:R-:W-:Y:S01]  /*05f0*/  ISETP.NE.AND.EX P2, PT, R8, RZ, PT, P2 ;  /* 0x000000ff0800720c */ /* 0x000fe20003f45320 */
[----:B--2---:R-:W-:Y:S01]  /*0600*/  FMUL R23, R16, 5.9999995231628417969 ;  /* 0x40bfffff10177820 */ /* 0x004fe20000400000 */
[----:B------:R-:W-:-:S04]  /*0610*/  IADD3 R16, P4, PT, R12, 0x40, RZ ;  /* 0x000000400c107810 */ /* 0x000fc80007f9e0ff */
[----:B------:R1:W-:Y:S01]  /*0620*/  STG.E desc[UR10][R14.64+0x1c], R23 ;  /* 0x00001c170e007986 */ /* 0x0003e2000c10190a */
[----:B------:R-:W-:-:S06]  /*0630*/  IADD3.X R17, PT, PT, RZ, R13, RZ, P4, !PT ;  /* 0x0000000dff117210 */ /* 0x000fcc00027fe4ff */
[----:B------:R-:W-:Y:S05]  /*0640*/  @P2 BRA `(.L_x_2) ;  /* 0xfffffffc000c2947 */ /* 0x000fea000383ffff */
.L_x_1:
[----:B------:R-:W-:Y:S05]  /*0650*/  @!P1 BRA `(.L_x_0) ;  /* 0x0000000c00389947 */ /* 0x000fea0003800000 */
[----:B------:R-:W-:Y:S02]  /*0660*/  ISETP.GE.U32.AND P2, PT, R18, 0x8, PT ;  /* 0x000000081200780c */ /* 0x000fe40003f46070 */
[----:B------:R-:W-:Y:S02]  /*0670*/  LOP3.LUT R10, R2, 0x7, RZ, 0xc0, !PT ;  /* 0x00000007020a7812 */ /* 0x000fe400078ec0ff */
[----:B------:R-:W-:Y:S02]  /*0680*/  ISETP.GE.U32.AND.EX P2, PT, RZ, RZ, PT, P2 ;  /* 0x000000ffff00720c */ /* 0x000fe40003f46120 */
[----:B------:R-:W-:-:S04]  /*0690*/  ISETP.NE.U32.AND P1, PT, R10, RZ, PT ;  /* 0x000000ff0a00720c */ /* 0x000fc80003f25070 */
[----:B------:R-:W-:-:S07]  /*06a0*/  ISETP.NE.AND.EX P1, PT, RZ, RZ, PT, P1 ;  /* 0x000000ffff00720c */ /* 0x000fce0003f25310 */
[----:B------:R-:W-:Y:S06]  /*06b0*/  @!P2 BRA `(.L_x_3) ;  /* 0x0000000400d4a947 */ /* 0x000fec0003800000 */
[----:B------:R-:W0:Y:S01]  /*06c0*/  LDCU.64 UR4, c[0x0][0x380] ;  /* 0x00007000ff0477ac */ /* 0x000e220008000a00 */
[----:B------:R-:W-:-:S05]  /*06d0*/  IADD3 R8, P2, PT, R11, R4, RZ ;  /* 0x000000040b087210 */ /* 0x000fca0007f5e0ff */
[----:B------:R-:W-:Y:S01]  /*06e0*/  IMAD.X R13, R0, 0x1, R9, P2 ;  /* 0x00000001000d7824 */ /* 0x000fe200010e0609 */
[----:B0-----:R-:W-:-:S04]  /*06f0*/  LEA R12, P2, R8, UR4, 0x2 ;  /* 0x00000004080c7c11 */ /* 0x001fc8000f8410ff */
[----:B------:R-:W-:-:S05]  /*0700*/  LEA.HI.X R13, R8, UR5, R13, 0x2, P2 ;  /* 0x00000005080d7c11 */ /* 0x000fca00090f140d */
[----:B------:R-:W2:Y:S01]  /*0710*/  LDG.E R12, desc[UR10][R12.64] ;  /* 0x0000000a0c0c7981 */ /* 0x000ea2000c1e1900 */
[C---:B------:R-:W-:Y:S02]  /*0720*/  IADD3 R25, P2, PT, R11.reuse, 0x1, RZ ;  /* 0x000000010b197810 */ /* 0x040fe40007f5e0ff */
[----:B-1----:R-:W-:Y:S02]  /*0730*/  LEA R14, P3, R11, R6, 0x2 ;  /* 0x000000060b0e7211 */ /* 0x002fe400078610ff */
[----:B------:R-:W-:Y:S02]  /*0740*/  IADD3 R8, P4, PT, R25, R4, RZ ;  /* 0x0000000419087210 */ /* 0x000fe40007f9e0ff */
[----:B------:R-:W-:-:S03]  /*0750*/  LEA.HI.X R15, R11, R7, R0, 0x2, P3 ;  /* 0x000000070b0f7211 */ /* 0x000fc600018f1400 */
[----:B------:R-:W-:Y:S01]  /*0760*/  IMAD.X R17, RZ, RZ, R9, P4 ;  /* 0x000000ffff117224 */ /* 0x000fe200020e0609 */
[----:B------:R-:W-:-:S04]  /*0770*/  LEA R20, P4, R8, UR4, 0x2 ;  /* 0x0000000408147c11 */ /* 0x000fc8000f8810ff */
[----:B------:R-:W-:Y:S01]  /*0780*/  LEA.HI.X R21, R8, UR5, R17, 0x2, P4 ;  /* 0x0000000508157c11 */ /* 0x000fe2000a0f1411 */
[----:B--2---:R-:W-:-:S05]  /*0790*/  FMUL R23, R12, 5.9999995231628417969 ;  /* 0x40bfffff0c177820 */ /* 0x004fca0000400000 */
[----:B------:R0:W-:Y:S04]  /*07a0*/  STG.E desc[UR10][R14.64], R23 ;  /* 0x000000170e007986 */ /* 0x0001e8000c10190a */
[----:B------:R-:W2:Y:S01]  /*07b0*/  LDG.E R20, desc[UR10][R20.64] ;  /* 0x0000000a14147981 */ /* 0x000ea2000c1e1900 */
[----:B------:R-:W-:Y:S01]  /*07c0*/  IADD3 R17, P3, PT, R11, 0x2, RZ ;  /* 0x000000020b117810 */ /* 0x000fe20007f7e0ff */
[----:B------:R-:W-:Y:S01]  /*07d0*/  IMAD.SHL.U32 R19, R25, 0x4, RZ ;  /* 0x0000000419137824 */ /* 0x000fe200078e00ff */
[----:B------:R-:W-:Y:S02]  /*07e0*/  IADD3.X R12, PT, PT, RZ, R0, RZ, P2, !PT ;  /* 0x00000000ff0c7210 */ /* 0x000fe400017fe4ff */
[----:B------:R-:W-:Y:S02]  /*07f0*/  IADD3 R8, P2, PT, R17, R4, RZ ;  /* 0x0000000411087210 */ /* 0x000fe40007f5e0ff */
[----:B------:R-:W-:-:S02]  /*0800*/  SHF.L.U64.HI R25, R25, 0x2, R12 ;  /* 0x0000000219197819 */ /* 0x000fc4000001020c */
[----:B------:R-:W-:Y:S01]  /*0810*/  LOP3.LUT R19, R19, 0xfffffffc, RZ, 0xc0, !PT ;  /* 0xfffffffc13137812 */ /* 0x000fe200078ec0ff */
[----:B------:R-:W-:Y:S01]  /*0820*/  IMAD.X R13, RZ, RZ, R9, P2 ;  /* 0x000000ffff0d7224 */ /* 0x000fe200010e0609 */
[----:B------:R-:W-:Y:S02]  /*0830*/  LOP3.LUT R25, R25, 0x3, RZ, 0xc0, !PT ;  /* 0x0000000319197812 */ /* 0x000fe400078ec0ff */
[----:B0-----:R-:W-:Y:S02]  /*0840*/  IADD3 R14, P2, PT, R19, R6, RZ ;  /* 0x00000006130e7210 */ /* 0x001fe40007f5e0ff */
[C---:B------:R-:W-:Y:S02]  /*0850*/  LEA R18, P4, R8.reuse, UR4, 0x2 ;  /* 0x0000000408127c11 */ /* 0x040fe4000f8810ff */
[----:B------:R-:W-:Y:S02]  /*0860*/  IADD3.X R15, PT, PT, R25, R7, RZ, P2, !PT ;  /* 0x00000007190f7210 */ /* 0x000fe400017fe4ff */
[----:B------:R-:W-:Y:S01]  /*0870*/  LEA.HI.X R19, R8, UR5, R13, 0x2, P4 ;  /* 0x0000000508137c11 */ /* 0x000fe2000a0f140d */
[----:B--2---:R-:W-:-:S05]  /*0880*/  FMUL R21, R20, 5.9999995231628417969 ;  /* 0x40bfffff14157820 */ /* 0x004fca0000400000 */
[----:B------:R0:W-:Y:S04]  /*0890*/  STG.E desc[UR10][R14.64], R21 ;  /* 0x000000150e007986 */ /* 0x0001e8000c10190a */
[----:B------:R-:W2:Y:S01]  /*08a0*/  LDG.E R18, desc[UR10][R18.64] ;  /* 0x0000000a12127981 */ /* 0x000ea2000c1e1900 */
[----:B------:R-:W-:Y:S01]  /*08b0*/  IADD3 R13, P2, PT, R11, 0x3, RZ ;  /* 0x000000030b0d7810 */ /* 0x000fe20007f5e0ff */
[----:B------:R-:W-:Y:S02]  /*08c0*/  IMAD.X R12, RZ, RZ, R0, P3 ;  /* 0x000000ffff0c7224 */ /* 0x000fe400018e0600 */
[----:B------:R-:W-:Y:S01]  /*08d0*/  IMAD.SHL.U32 R23, R17, 0x4, RZ ;  /* 0x0000000411177824 */ /* 0x000fe200078e00ff */
[----:B------:R-:W-:Y:S02]  /*08e0*/  IADD3 R8, P3, PT, R13, R4, RZ ;  /* 0x000000040d087210 */ /* 0x000fe40007f7e0ff */
[----:B------:R-:W-:-:S02]  /*08f0*/  SHF.L.U64.HI R25, R17, 0x2, R12 ;  /* 0x0000000211197819 */ /* 0x000fc4000001020c */
[----:B------:R-:W-:Y:S02]  /*0900*/  LOP3.LUT R23, R23, 0xfffffffc, RZ, 0xc0, !PT ;  /* 0xfffffffc17177812 */ /* 0x000fe400078ec0ff */
[----:B------:R-:W-:Y:S02]  /*0910*/  IADD3.X R17, PT, PT, RZ, R9, RZ, P3, !PT ;  /* 0x00000009ff117210 */ /* 0x000fe40001ffe4ff */
[----:B------:R-:W-:Y:S02]  /*0920*/  LOP3.LUT R25, R25, 0x3, RZ, 0xc0, !PT ;  /* 0x0000000319197812 */ /* 0x000fe400078ec0ff */
[----:B0-----:R-:W-:Y:S02]  /*0930*/  IADD3 R14, P3, PT, R23, R6, RZ ;  /* 0x00000006170e7210 */ /* 0x001fe40007f7e0ff */
[----:B------:R-:W-:-:S03]  /*0940*/  LEA R16, P4, R8, UR4, 0x2 ;  /* 0x0000000408107c11 */ /* 0x000fc6000f8810ff */
[----:B------:R-:W-:Y:S01]  /*0950*/  IMAD.X R15, R25, 0x1, R7, P3 ;  /* 0x00000001190f7824 */ /* 0x000fe200018e0607 */
[----:B------:R-:W-:Y:S01]  /*0960*/  LEA.HI.X R17, R8, UR5, R17, 0x2, P4 ;  /* 0x0000000508117c11 */ /* 0x000fe2000a0f1411 */
[----:B--2---:R-:W-:-:S05]  /*0970*/  FMUL R21, R18, 5.9999995231628417969 ;  /* 0x40bfffff12157820 */ /* 0x004fca0000400000 */
[----:B------:R0:W-:Y:S04]  /*0980*/  STG.E desc[UR10][R14.64], R21 ;  /* 0x000000150e007986 */ /* 0x0001e8000c10190a */
[----:B------:R-:W2:Y:S01]  /*0990*/  LDG.E R16, desc[UR10][R16.64] ;  /* 0x0000000a10107981 */ /* 0x000ea2000c1e1900 */
[----:B------:R-:W-:Y:S01]  /*09a0*/  IADD3 R19, P3, PT, R11, 0x4, RZ ;  /* 0x000000040b137810 */ /* 0x000fe20007f7e0ff */
[----:B------:R-:W-:Y:S01]  /*09b0*/  IMAD.X R12, RZ, RZ, R0, P2 ;  /* 0x000000ffff0c7224 */ /* 0x000fe200010e0600 */
[----:B------:R-:W-:Y:S02]  /*09c0*/  SHF.L.U32 R23, R13, 0x2, RZ ;  /* 0x000000020d177819 */ /* 0x000fe400000006ff */
[----:B------:R-:W-:Y:S02]  /*09d0*/  IADD3 R8, P2, PT, R19, R4, RZ ;  /* 0x0000000413087210 */ /* 0x000fe40007f5e0ff */
[----:B------:R-:W-:-:S02]  /*09e0*/  SHF.L.U64.HI R25, R13, 0x2, R12 ;  /* 0x000000020d197819 */ /* 0x000fc4000001020c */
[----:B------:R-:W-:Y:S01]  /*09f0*/  LOP3.LUT R23, R23, 0xfffffffc, RZ, 0xc0, !PT ;  /* 0xfffffffc17177812 */ /* 0x000fe200078ec0ff */
[----:B------:R-:W-:Y:S01]  /*0a00*/  IMAD.X R13, RZ, RZ, R9, P2 ;  /* 0x000000ffff0d7224 */ /* 0x000fe200010e0609 */
        /* <DEDUP_REMOVED lines=53> */
[----:B------:R-:W-:Y:S01]  /*0d60*/  IMAD.SHL.U32 R17, R21, 0x4, RZ ;  /* 0x0000000415117824 */ /* 0x000fe200078e00ff */
[----:B------:R-:W-:Y:S02]  /*0d70*/  IADD3.X R0, PT, PT, RZ, R0, RZ, P2, !PT ;  /* 0x00000000ff007210 */ /* 0x000fe400017fe4ff */
[----:B------:R-:W-:Y:S02]  /*0d80*/  IADD3 R11, PT, PT, R11, 0x8, RZ ;  /* 0x000000080b0b7810 */ /* 0x000fe40007ffe0ff */
[----:B------:R-:W-:Y:S01]  /*0d90*/  SHF.L.U64.HI R21, R21, 0x2, R0 ;  /* 0x0000000215157819 */ /* 0x000fe20000010200 */
[----:B------:R-:W-:Y:S01]  /*0da0*/  IMAD.MOV.U32 R0, RZ, RZ, RZ ;  /* 0x000000ffff007224 */ /* 0x000fe200078e00ff */
[----:B------:R-:W-:-:S02]  /*0db0*/  LOP3.LUT R17, R17, 0xfffffffc, RZ, 0xc0, !PT ;  /* 0xfffffffc11117812 */ /* 0x000fc400078ec0ff */
[----:B------:R-:W-:Y:S02]  /*0dc0*/  LOP3.LUT R21, R21, 0x3, RZ, 0xc0, !PT ;  /* 0x0000000315157812 */ /* 0x000fe400078ec0ff */
[----:B------:R-:W-:-:S05]  /*0dd0*/  IADD3 R16, P2, PT, R17, R6, RZ ;  /* 0x0000000611107210 */ /* 0x000fca0007f5e0ff */
[----:B------:R-:W-:Y:S02]  /*0de0*/  IMAD.X R17, R21, 0x1, R7, P2 ;  /* 0x0000000115117824 */ /* 0x000fe400010e0607 */
[----:B--2---:R-:W-:-:S05]  /*0df0*/  FMUL R21, R12, 5.9999995231628417969 ;  /* 0x40bfffff0c157820 */ /* 0x004fca0000400000 */
[----:B------:R0:W-:Y:S02]  /*0e00*/  STG.E desc[UR10][R16.64], R21 ;  /* 0x0000001510007986 */ /* 0x0001e4000c10190a */
.L_x_3:
[----:B------:R-:W-:Y:S05]  /*0e10*/  @!P1 BRA `(.L_x_0) ;  /* 0x0000000400489947 */ /* 0x000fea0003800000 */
[----:B------:R-:W-:Y:S01]  /*0e20*/  ISETP.GE.U32.AND P2, PT, R10, 0x4, PT ;  /* 0x000000040a00780c */ /* 0x000fe20003f46070 */
[----:B------:R-:W-:Y:S01]  /*0e30*/  IMAD.MOV.U32 R10, RZ, RZ, RZ ;  /* 0x000000ffff0a7224 */ /* 0x000fe200078e00ff */
[----:B------:R-:W-:Y:S01]  /*0e40*/  LOP3.LUT R8, R2, 0x3, RZ, 0xc0, !PT ;  /* 0x0000000302087812 */ /* 0x000fe200078ec0ff */
[----:B------:R-:W2:Y:S01]  /*0e50*/  LDCU.64 UR6, c[0x0][0x380] ;  /* 0x00007000ff0677ac */ /* 0x000ea20008000a00 */
[----:B------:R-:W-:Y:S02]  /*0e60*/  ISETP.GE.U32.AND.EX P2, PT, RZ, RZ, PT, P2 ;  /* 0x000000ffff00720c */ /* 0x000fe40003f46120 */
[----:B------:R-:W-:-:S04]  /*0e70*/  ISETP.NE.U32.AND P1, PT, R8, RZ, PT ;  /* 0x000000ff0800720c */ /* 0x000fc80003f25070 */
[----:B------:R-:W-:-:S07]  /*0e80*/  ISETP.NE.AND.EX P1, PT, R10, RZ, PT, P1 ;  /* 0x000000ff0a00720c */ /* 0x000fce0003f25310 */
[----:B------:R-:W-:Y:S06]  /*0e90*/  @!P2 BRA `(.L_x_4) ;  /* 0x0000000000e4a947 */ /* 0x000fec0003800000 */
[----:B------:R-:W0:Y:S01]  /*0ea0*/  LDCU.64 UR4, c[0x0][0x380] ;  /* 0x00007000ff0477ac */ /* 0x000e220008000a00 */
[----:B------:R-:W-:-:S04]  /*0eb0*/  IADD3 R12, P2, PT, R11, R4, RZ ;  /* 0x000000040b0c7210 */ /* 0x000fc80007f5e0ff */
[----:B------:R-:W-:Y:S02]  /*0ec0*/  IADD3.X R13, PT, PT, R0, R9, RZ, P2, !PT ;  /* 0x00000009000d7210 */ /* 0x000fe400017fe4ff */
[----:B0-----:R-:W-:-:S04]  /*0ed0*/  LEA R16, P2, R12, UR4, 0x2 ;  /* 0x000000040c107c11 */ /* 0x001fc8000f8410ff */
[----:B------:R-:W-:-:S05]  /*0ee0*/  LEA.HI.X R17, R12, UR5, R13, 0x2, P2 ;  /* 0x000000050c117c11 */ /* 0x000fca00090f140d */
[----:B------:R-:W3:Y:S01]  /*0ef0*/  LDG.E R16, desc[UR10][R16.64] ;  /* 0x0000000a10107981 */ /* 0x000ee2000c1e1900 */
[C---:B-1----:R-:W-:Y:S02]  /*0f00*/  IADD3 R23, P2, PT, R11.reuse, 0x1, RZ ;  /* 0x000000010b177810 */ /* 0x042fe40007f5e0ff */
[----:B------:R-:W-:Y:S02]  /*0f10*/  LEA R12, P3, R11, R6, 0x2 ;  /* 0x000000060b0c7211 */ /* 0x000fe400078610ff */
[----:B------:R-:W-:Y:S02]  /*0f20*/  IADD3 R15, P4, PT, R23, R4, RZ ;  /* 0x00000004170f7210 */ /* 0x000fe40007f9e0ff */
[----:B------:R-:W-:-:S03]  /*0f30*/  LEA.HI.X R13, R11, R7, R0, 0x2, P3 ;  /* 0x000000070b0d7211 */ /* 0x000fc600018f1400 */
[----:B------:R-:W-:Y:S01]  /*0f40*/  IMAD.X R18, RZ, RZ, R9, P4 ;  /* 0x000000ffff127224 */ /* 0x000fe200020e0609 */
[----:B------:R-:W-:-:S04]  /*0f50*/  LEA R14, P4, R15, UR4, 0x2 ;  /* 0x000000040f0e7c11 */ /* 0x000fc8000f8810ff */
[----:B------:R-:W-:Y:S01]  /*0f60*/  LEA.HI.X R15, R15, UR5, R18, 0x2, P4 ;  /* 0x000000050f0f7c11 */ /* 0x000fe2000a0f1412 */
[----:B---3--:R-:W-:-:S05]  /*0f70*/  FMUL R21, R16, 5.9999995231628417969 ;  /* 0x40bfffff10157820 */ /* 0x008fca0000400000 */
[----:B------:R0:W-:Y:S04]  /*0f80*/  STG.E desc[UR10][R12.64], R21 ;  /* 0x000000150c007986 */ /* 0x0001e8000c10190a */
[----:B------:R-:W3:Y:S01]  /*0f90*/  LDG.E R14, desc[UR10][R14.64] ;  /* 0x0000000a0e0e7981 */ /* 0x000ee2000c1e1900 */
        /* <DEDUP_REMOVED lines=12> */
[----:B---3--:R-:W-:-:S05]  /*1060*/  FMUL R21, R14, 5.9999995231628417969 ;  /* 0x40bfffff0e157820 */ /* 0x008fca0000400000 */
[----:B------:R0:W-:Y:S04]  /*1070*/  STG.E desc[UR10][R12.64], R21 ;  /* 0x000000150c007986 */ /* 0x0001e8000c10190a */
[----:B------:R-:W3:Y:S01]  /*1080*/  LDG.E R16, desc[UR10][R16.64] ;  /* 0x0000000a10107981 */ /* 0x000ee2000c1e1900 */
        /* <DEDUP_REMOVED lines=12> */
[----:B---3--:R-:W-:-:S05]  /*1150*/  FMUL R19, R16, 5.9999995231628417969 ;  /* 0x40bfffff10137820 */ /* 0x008fca0000400000 */
[----:B------:R3:W-:Y:S04]  /*1160*/  STG.E desc[UR10][R12.64], R19 ;  /* 0x000000130c007986 */ /* 0x0007e8000c10190a */
[----:B------:R-:W4:Y:S01]  /*1170*/  LDG.E R14, desc[UR10][R14.64] ;  /* 0x0000000a0e0e7981 */ /* 0x000f22000c1e1900 */
[----:B------:R-:W-:Y:S02]  /*1180*/  IMAD.X R0, RZ, RZ, R0, P2 ;  /* 0x000000ffff007224 */ /* 0x000fe400010e0600 */
[----:B------:R-:W-:Y:S02]  /*1190*/  IMAD.SHL.U32 R16, R23, 0x4, RZ ;  /* 0x0000000417107824 */ /* 0x000fe400078e00ff */
[----:B------:R-:W-:Y:S01]  /*11a0*/  VIADD R11, R11, 0x4 ;  /* 0x000000040b0b7836 */ /* 0x000fe20000000000 */
[----:B------:R-:W-:-:S02]  /*11b0*/  SHF.L.U64.HI R0, R23, 0x2, R0 ;  /* 0x0000000217007819 */ /* 0x000fc40000010200 */
[----:B------:R-:W-:Y:S02]  /*11c0*/  LOP3.LUT R17, R16, 0xfffffffc, RZ, 0xc0, !PT ;  /* 0xfffffffc10117812 */ /* 0x000fe400078ec0ff */
[----:B------:R-:W-:Y:S01]  /*11d0*/  LOP3.LUT R21, R0, 0x3, RZ, 0xc0, !PT ;  /* 0x0000000300157812 */ /* 0x000fe200078ec0ff */
[----:B------:R-:W-:Y:S01]  /*11e0*/  IMAD.MOV.U32 R0, RZ, RZ, RZ ;  /* 0x000000ffff007224 */ /* 0x000fe200078e00ff */
[----:B------:R-:W-:-:S04]  /*11f0*/  IADD3 R16, P2, PT, R17, R6, RZ ;  /* 0x0000000611107210 */ /* 0x000fc80007f5e0ff */
[----:B------:R-:W-:Y:S01]  /*1200*/  IADD3.X R17, PT, PT, R21, R7, RZ, P2, !PT ;  /* 0x0000000715117210 */ /* 0x000fe200017fe4ff */
[----:B----4-:R-:W-:-:S05]  /*1210*/  FMUL R21, R14, 5.9999995231628417969 ;  /* 0x40bfffff0e157820 */ /* 0x010fca0000400000 */
[----:B------:R3:W-:Y:S03]  /*1220*/  STG.E desc[UR10][R16.64], R21 ;  /* 0x0000001510007986 */ /* 0x0007e6000c10190a */
.L_x_4:
[----:B------:R-:W-:Y:S05]  /*1230*/  @!P1 BRA `(.L_x_0) ;  /* 0x0000000000409947 */ /* 0x000fea0003800000 */
.L_x_5:
[----:B---3--:R-:W-:-:S04]  /*1240*/  IADD3 R13, P1, PT, R11, R4, RZ ;  /* 0x000000040b0d7210 */ /* 0x008fc80007f3e0ff */
[----:B01--4-:R-:W-:Y:S02]  /*1250*/  IADD3.X R14, PT, PT, R0, R9, RZ, P1, !PT ;  /* 0x00000009000e7210 */ /* 0x013fe40000ffe4ff */
[----:B--2---:R-:W-:-:S04]  /*1260*/  LEA R12, P1, R13, UR6, 0x2 ;  /* 0x000000060d0c7c11 */ /* 0x004fc8000f8210ff */
[----:B------:R-:W-:-:S05]  /*1270*/  LEA.HI.X R13, R13, UR7, R14, 0x2, P1 ;  /* 0x000000070d0d7c11 */ /* 0x000fca00088f140e */
[----:B------:R-:W2:Y:S01]  /*1280*/  LDG.E R12, desc[UR10][R12.64] ;  /* 0x0000000a0c0c7981 */ /* 0x000ea2000c1e1900 */
[----:B------:R-:W-:-:S04]  /*1290*/  LEA R14, P1, R11, R6, 0x2 ;  /* 0x000000060b0e7211 */ /* 0x000fc800078210ff */
[C---:B------:R-:W-:Y:S01]  /*12a0*/  LEA.HI.X R15, R11.reuse, R7, R0, 0x2, P1 ;  /* 0x000000070b0f7211 */ /* 0x040fe200008f1400 */
[----:B------:R-:W-:Y:S01]  /*12b0*/  VIADD R11, R11, 0x1 ;  /* 0x000000010b0b7836 */ /* 0x000fe20000000000 */
[----:B------:R-:W-:Y:S01]  /*12c0*/  IADD3 R8, P1, PT, R8, -0x1, RZ ;  /* 0xffffffff08087810 */ /* 0x000fe20007f3e0ff */
[----:B------:R-:W-:-:S03]  /*12d0*/  IMAD.MOV.U32 R0, RZ, RZ, RZ ;  /* 0x000000ffff007224 */ /* 0x000fc600078e00ff */
[----:B------:R-:W-:Y:S02]  /*12e0*/  IADD3.X R10, PT, PT, R10, -0x1, RZ, P1, !PT ;  /* 0xffffffff0a0a7810 */ /* 0x000fe40000ffe4ff */
[----:B------:R-:W-:-:S04]  /*12f0*/  ISETP.NE.U32.AND P1, PT, R8, RZ, PT ;  /* 0x000000ff0800720c */ /* 0x000fc80003f25070 */
[----:B------:R-:W-:Y:S01]  /*1300*/  ISETP.NE.AND.EX P1, PT, R10, RZ, PT, P1 ;  /* 0x000000ff0a00720c */ /* 0x000fe20003f25310 */
[----:B--2---:R-:W-:-:S05]  /*1310*/  FMUL R17, R12, 5.9999995231628417969 ;  /* 0x40bfffff0c117820 */ /* 0x004fca0000400000 */
[----:B------:R4:W-:Y:S07]  /*1320*/  STG.E desc[UR10][R14.64], R17 ;  /* 0x000000110e007986 */ /* 0x0009ee000c10190a */
[----:B------:R-:W-:Y:S05]  /*1330*/  @P1 BRA `(.L_x_5) ;  /* 0xfffffffc00c01947 */ /* 0x000fea000383ffff */
.L_x_0:
[C---:B------:R-:W-:Y:S01]  /*1340*/  LEA R4, P1, R2.reuse, R6, 0x2 ;  /* 0x0000000602047211 */ /* 0x040fe200078210ff */
[----:B------:R0:W5:Y:S03]  /*1350*/  LDG.E R0, desc[UR10][R6.64] ;  /* 0x0000000a06007981 */ /* 0x000166000c1e1900 */
[----:B------:R-:W-:-:S05]  /*1360*/  LEA.HI.X R5, R2, R7, R3, 0x2, P1 ;  /* 0x0000000702057211 */ /* 0x000fca00008f1403 */
[----:B------:R0:W5:Y:S01]  /*1370*/  LDG.E R3, desc[UR10][R4.64+-0x4] ;  /* 0xfffffc0a04037981 */ /* 0x000162000c1e1900 */
[----:B------:R-:W-:Y:S01]  /*1380*/  MOV R9, 0x31137cd7 ;  /* 0x31137cd700097802 */ /* 0x000fe20000000f00 */
[----:B------:R-:W-:Y:S02]  /*1390*/  IMAD.MOV.U32 R2, RZ, RZ, 0x3fb8aa3b ;  /* 0x3fb8aa3bff027424 */ /* 0x000fe400078e00ff */
[----:B------:R-:W-:Y:S02]  /*13a0*/  IMAD.MOV.U32 R11, RZ, RZ, 0x3d8df1c8 ;  /* 0x3d8df1c8ff0b7424 */ /* 0x000fe400078e00ff */
[----:B------:R-:W-:-:S04]  /*13b0*/  FFMA R2, -R9, R2, 4.5025693395928101381e-08 ;  /* 0x3341624609027423 */ /* 0x000fc80000000102 */
[----:B------:R-:W-:-:S04]  /*13c0*/  FFMA R2, R11, 1.9251366722983220825e-08, R2 ;  /* 0x32a55e340b027823 */ /* 0x000fc80000000002 */
[----:B------:R-:W-:-:S04]  /*13d0*/  FFMA R2, -R9, 0.0017338222824037075043, R2 ;  /* 0x3ae3416c09027823 */ /* 0x000fc80000000102 */
[----:B------:R-:W-:-:S04]  /*13e0*/  FFMA R8, R11, 0.00057794078020378947258, R2 ;  /* 0x3a1780f30b087823 */ /* 0x000fc80000000002 */
[----:B------:R-:W-:Y:S01]  /*13f0*/  FADD R2, R8, -1.9000085592269897461 ;  /* 0xbff3337b08027421 */ /* 0x000fe20000000000 */
[----:B------:R-:W-:-:S03]  /*1400*/  HFMA2 R10, -RZ, RZ, 1.875, 0 ;  /* 0x3f800000ff0a7431 */ /* 0x000fc600000001ff */
[----:B------:R-:W-:Y:S01]  /*1410*/  FADD R9, R2, 1.9000085592269897461 ;  /* 0x3ff3337b02097421 */ /* 0x000fe20000000000 */
[----:B---3--:R-:W-:-:S03]  /*1420*/  IMAD.MOV.U32 R12, RZ, RZ, 0x3f800000 ;  /* 0x3f800000ff0c7424 */ /* 0x008fc600078e00ff */
[----:B------:R-:W-:Y:S01]  /*1430*/  FADD R8, R8, -R9 ;  /* 0x8000000908087221 */ /* 0x000fe20000000000 */
[----:B------:R-:W-:Y:S01]  /*1440*/  IMAD.MOV.U32 R9, RZ, RZ, 0x406ed9ea ;  /* 0x406ed9eaff097424 */ /* 0x000fe200078e00ff */
[----:B0-----:R-:W-:Y:S06]  /*1450*/  @!P0 BRA `(.L_x_6) ;  /* 0x0000000000888947 */ /* 0x001fec0003800000 */
[----:B------:R-:W0:Y:S02]  /*1460*/  LDCU.64 UR4, c[0x0][0x390] ;  /* 0x00007200ff0477ac */ /* 0x000e240008000a00 */
[----:B0-----:R-:W0:Y:S02]  /*1470*/  I2F.U64 R11, UR4 ;  /* 0x00000004000b7d12 */ /* 0x001e240008301000 */
[----:B0-----:R-:W-:-:S13]  /*1480*/  FSETP.NAN.AND P0, PT, |R11|, |R11|, PT ;  /* 0x4000000b0b00720b */ /* 0x001fda0003f08200 */
[----:B------:R-:W-:Y:S01]  /*1490*/  @P0 FADD R12, R11, -0.26794922351837158203 ;  /* 0xbe8930a40b0c0421 */ /* 0x000fe20000000000 */
[----:B------:R-:W-:Y:S06]  /*14a0*/  @P0 BRA `(.L_x_6) ;  /* 0x0000000000740947 */ /* 0x000fec0003800000 */
[CC--:B------:R-:W-:Y:S01]  /*14b0*/  FMUL R12, R11.reuse, R2.reuse ;  /* 0x000000020b0c7220 */ /* 0x0c0fe20000400000 */
[----:B----4-:R-:W-:Y:S01]  /*14c0*/  MOV R17, 0x391fcb8e ;  /* 0x391fcb8e00117802 */ /* 0x010fe20000000f00 */
[C---:B------:R-:W-:Y:S02]  /*14d0*/  FMUL R18, R11.reuse, 0.5 ;  /* 0x3f0000000b127820 */ /* 0x040fe40000400000 */
[----:B------:R-:W0:Y:S01]  /*14e0*/  FRND R13, R12 ;  /* 0x0000000c000d7307 */ /* 0x000e220000201000 */
[----:B-1----:R-:W-:Y:S01]  /*14f0*/  FFMA R15, R11, R2, -R12 ;  /* 0x000000020b0f7223 */ /* 0x002fe2000000080c */
[----:B------:R-:W-:-:S03]  /*1500*/  FSETP.GT.AND P1, PT, |R12|, 152, PT ;  /* 0x431800000c00780b */ /* 0x000fc60003f24200 */
[----:B------:R-:W-:-:S03]  /*1510*/  FFMA R15, R11, R8, R15 ;  /* 0x000000080b0f7223 */ /* 0x000fc6000000000f */
[----:B------:R-:W1:Y:S01]  /*1520*/  FRND.TRUNC R18, R18 ;  /* 0x0000001200127307 */ /* 0x000e62000020d000 */
[----:B0-----:R-:W-:-:S07]  /*1530*/  FADD R14, R12, -R13 ;  /* 0x8000000d0c0e7221 */ /* 0x001fce0000000000 */
[----:B------:R0:W3:Y:S01]  /*1540*/  F2I.NTZ R16, R12 ;  /* 0x0000000c00107305 */ /* 0x0000e20000203100 */
[----:B------:R-:W-:Y:S01]  /*1550*/  FSETP.GT.AND P0, PT, R13, RZ, PT ;  /* 0x000000ff0d00720b */ /* 0x000fe20003f04000 */
[----:B------:R-:W-:-:S03]  /*1560*/  FADD R14, R14, R15 ;  /* 0x0000000f0e0e7221 */ /* 0x000fc60000000000 */
[----:B------:R-:W-:Y:S01]  /*1570*/  SEL R13, RZ, 0x83000000, P0 ;  /* 0x83000000ff0d7807 */ /* 0x000fe20000000000 */
[----:B------:R-:W-:Y:S01]  /*1580*/  FFMA R15, R14, R17, 0.0013391353422775864601 ;  /* 0x3aaf85ed0e0f7423 */ /* 0x000fe20000000011 */
[----:B-1----:R-:W-:Y:S01]  /*1590*/  FADD R20, R18, R18 ;  /* 0x0000001212147221 */ /* 0x002fe20000000000 */
[----:B------:R-:W-:Y:S02]  /*15a0*/  FSETP.GEU.AND P0, PT, R12, RZ, PT ;  /* 0x000000ff0c00720b */ /* 0x000fe40003f0e000 */
[C---:B------:R-:W-:Y:S01]  /*15b0*/  FFMA R15, R14.reuse, R15, 0.0096188392490148544312 ;  /* 0x3c1d98560e0f7423 */ /* 0x040fe2000000000f */
[----:B------:R-:W-:Y:S01]  /*15c0*/  FADD R20, R11, -R20 ;  /* 0x800000140b147221 */ /* 0x000fe20000000000 */
[----:B0-----:R-:W-:Y:S02]  /*15d0*/  FSEL R12, RZ, +INF , !P0 ;  /* 0x7f800000ff0c7808 */ /* 0x001fe40004000000 */
[----:B------:R-:W-:Y:S01]  /*15e0*/  FFMA R15, R14, R15, 0.055503588169813156128 ;  /* 0x3d6357bb0e0f7423 */ /* 0x000fe2000000000f */
[----:B---3--:R-:W-:Y:S01]  /*15f0*/  IMAD R16, R16, 0x800000, -R13 ;  /* 0x0080000010107824 */ /* 0x008fe200078e0a0d */
[----:B------:R-:W-:-:S02]  /*1600*/  FSETP.NEU.AND P0, PT, |R20|, 1, PT ;  /* 0x3f8000001400780b */ /* 0x000fc40003f0d200 */
[----:B------:R-:W-:-:S04]  /*1610*/  FFMA R15, R14, R15, 0.24022644758224487305 ;  /* 0x3e75fdec0e0f7423 */ /* 0x000fc8000000000f */
[----:B------:R-:W-:Y:S01]  /*1620*/  FFMA R17, R14, R15, 0.69314718246459960938 ;  /* 0x3f3172180e117423 */ /* 0x000fe2000000000f */
[----:B------:R-:W-:-:S03]  /*1630*/  VIADD R15, R13, 0x7f000000 ;  /* 0x7f0000000d0f7836 */ /* 0x000fc60000000000 */
[----:B------:R-:W-:-:S04]  /*1640*/  FFMA R14, R14, R17, 1 ;  /* 0x3f8000000e0e7423 */ /* 0x000fc80000000011 */
[----:B------:R-:W-:-:S04]  /*1650*/  FMUL R15, R15, R14 ;  /* 0x0000000e0f0f7220 */ /* 0x000fc80000400000 */
[----:B------:R-:W-:-:S05]  /*1660*/  @!P1 FMUL R12, R16, R15 ;  /* 0x0000000f100c9220 */ /* 0x000fca0000400000 */
[----:B------:R-:W-:-:S07]  /*1670*/  FSEL R12, R12, -R12, P0 ;  /* 0x8000000c0c0c7208 */ /* 0x000fce0000000000 */
.L_x_6:
[----:B-----5:R-:W-:Y:S01]  /*1680*/  FFMA R0, R3, R12, R0 ;  /* 0x0000000c03007223 */ /* 0x020fe20000000000 */
[----:B------:R-:W-:Y:S01]  /*1690*/  FFMA R10, -R9, 0.26794922351837158203, R10 ;  /* 0x3e8930a4090a7823 */ /* 0x000fe2000000010a */
[----:B------:R-:W-:Y:S02]  /*16a0*/  BSSY.RECONVERGENT B0, `(.L_x_7) ;  /* 0x000000c000007945 */ /* 0x000fe40003800200 */
[----:B------:R-:W-:Y:S01]  /*16b0*/  FMUL R0, R0, 0.73205077648162841797 ;  /* 0x3f3b67ae00007820 */ /* 0x000fe20000400000 */
[----:B------:R-:W-:-:S03]  /*16c0*/  FFMA R9, R10, -R9, -3.7320504188537597656 ;  /* 0xc06ed9ea0a097423 */ /* 0x000fc60000000809 */
[----:B------:R-:W0:Y:S01]  /*16d0*/  FCHK P0, R0, -0.26794922351837158203 ;  /* 0xbe8930a400007902 */ /* 0x000e220000000000 */
[----:B------:R-:W-:-:S04]  /*16e0*/  FFMA R12, R0, R9, RZ ;  /* 0x00000009000c7223 */ /* 0x000fc800000000ff */
[----:B------:R-:W-:-:S04]  /*16f0*/  FFMA R3, R12, 0.26794922351837158203, R0 ;  /* 0x3e8930a40c037823 */ /* 0x000fc80000000000 */
[----:B------:R-:W-:Y:S01]  /*1700*/  FFMA R12, R9, R3, R12 ;  /* 0x00000003090c7223 */ /* 0x000fe2000000000c */
[----:B0-----:R-:W-:Y:S06]  /*1710*/  @!P0 BRA `(.L_x_8) ;  /* 0x0000000000108947 */ /* 0x001fec0003800000 */
[----:B------:R-:W-:Y:S01]  /*1720*/  HFMA2 R3, -RZ, RZ, -1.6337890625, 0.14501953125 ;  /* 0xbe8930a4ff037431 */ /* 0x000fe200000001ff */
[----:B------:R-:W-:-:S07]  /*1730*/  MOV R10, 0x1750 ;  /* 0x00001750000a7802 */ /* 0x000fce0000000f00 */
[----:B-12-4-:R-:W-:Y:S05]  /*1740*/  CALL.REL.NOINC `($__internal_0_$__cuda_sm3x_div_rn_noftz_f32_slowpath) ;  /* 0x00000034009c7944 */ /* 0x016fea0003c00000 */
[----:B------:R-:W-:-:S07]  /*1750*/  IMAD.MOV.U32 R12, RZ, RZ, R0 ;  /* 0x000000ffff0c7224 */ /* 0x000fce00078e0000 */
.L_x_8:
[----:B--2---:R-:W-:Y:S05]  /*1760*/  BSYNC.RECONVERGENT B0 ;  /* 0x0000000000007941 */ /* 0x004fea0003800200 */
.L_x_7:
[----:B------:R-:W0:Y:S01]  /*1770*/  LDCU.64 UR18, c[0x0][0x390] ;  /* 0x00007200ff1277ac */ /* 0x000e220008000a00 */
[----:B------:R-:W-:Y:S01]  /*1780*/  IMAD.MOV.U32 R9, RZ, RZ, 0x3f800000 ;  /* 0x3f800000ff097424 */ /* 0x000fe200078e00ff */
[----:B0-----:R-:W-:Y:S02]  /*1790*/  USHF.L.U32 UR8, UR18, 0x1, URZ ;  /* 0x0000000112087899 */ /* 0x001fe400080006ff */
[----:B------:R-:W-:Y:S02]  /*17a0*/  USHF.L.U64.HI UR9, UR18, 0x1, UR19 ;  /* 0x0000000112097899 */ /* 0x000fe40008010213 */
[----:B------:R-:W-:Y:S02]  /*17b0*/  UIADD3 UR6, UP0, UPT, UR8, -0x2, URZ ;  /* 0xfffffffe08067890 */ /* 0x000fe4000ff1e0ff */
[----:B------:R-:W-:Y:S02]  /*17c0*/  UIADD3 UR12, UP1, UPT, UR18, -0x1, URZ ;  /* 0xffffffff120c7890 */ /* 0x000fe4000ff3e0ff */
[----:B------:R-:W-:-:S02]  /*17d0*/  UIADD3.X UR7, UPT, UPT, UR9, -0x1, URZ, UP0, !UPT ;  /* 0xffffffff09077890 */ /* 0x000fc400087fe4ff */
[----:B------:R-:W-:Y:S02]  /*17e0*/  UISETP.NE.U32.AND UP0, UPT, UR6, URZ, UPT ;  /* 0x000000ff0600728c */ /* 0x000fe4000bf05070 */
[----:B------:R-:W-:Y:S02]  /*17f0*/  UIADD3.X UR13, UPT, UPT, UR19, -0x1, URZ, UP1, !UPT ;  /* 0xffffffff130d7890 */ /* 0x000fe40008ffe4ff */
[----:B------:R-:W-:Y:S02]  /*1800*/  UISETP.NE.AND.EX UP0, UPT, UR7, URZ, UPT, UP0 ;  /* 0x000000ff0700728c */ /* 0x000fe4000bf05300 */
[----:B------:R-:W-:-:S04]  /*1810*/  UISETP.GE.U32.AND UP1, UPT, UR12, 0x2, UPT ;  /* 0x000000020c00788c */ /* 0x000fc8000bf26070 */
[----:B------:R-:W-:-:S03]  /*1820*/  UISETP.GE.U32.AND.EX UP1, UPT, UR13, URZ, UPT, UP1 ;  /* 0x000000ff0d00728c */ /* 0x000fc6000bf26110 */
[----:B------:R-:W-:Y:S08]  /*1830*/  BRA.U !UP0, `(.L_x_9) ;  /* 0x00000001088c7547 */ /* 0x000ff0000b800000 */
[----:B------:R-:W-:Y:S01]  /*1840*/  UMOV UR4, UR6 ;  /* 0x0000000600047c82 */ /* 0x000fe20008000000 */
[----:B------:R-:W-:Y:S02]  /*1850*/  UMOV UR5, UR7 ;  /* 0x0000000700057c82 */ /* 0x000fe40008000000 */
[----:B------:R-:W0:Y:S02]  /*1860*/  I2F.U64 R3, UR4 ;  /* 0x0000000400037d12 */ /* 0x000e240008301000 */
[----:B0-----:R-:W-:-:S13]  /*1870*/  FSETP.NAN.AND P0, PT, |R3|, |R3|, PT ;  /* 0x400000030300720b */ /* 0x001fda0003f08200 */
[----:B------:R-:W-:Y:S01]  /*1880*/  @P0 FADD R9, R3, -0.26794922351837158203 ;  /* 0xbe8930a403090421 */ /* 0x000fe20000000000 */
[----:B------:R-:W-:Y:S06]  /*1890*/  @P0 BRA `(.L_x_9) ;  /* 0x0000000000740947 */ /* 0x000fec0003800000 */
[CC--:B------:R-:W-:Y:S01]  /*18a0*/  FMUL R9, R2.reuse, R3.reuse ;  /* 0x0000000302097220 */ /* 0x0c0fe20000400000 */
[----:B------:R-:W-:Y:S02]  /*18b0*/  HFMA2 R13, -RZ, RZ, 0.64013671875, -15.109375 ;  /* 0x391fcb8eff0d7431 */ /* 0x000fe400000001ff */
[----:B-1--4-:R-:W-:Y:S01]  /*18c0*/  FMUL R14, R3, 0.5 ;  /* 0x3f000000030e7820 */ /* 0x012fe20000400000 */
[----:B------:R-:W0:Y:S01]  /*18d0*/  FRND R0, R9 ;  /* 0x0000000900007307 */ /* 0x000e220000201000 */
[----:B------:R-:W-:Y:S01]  /*18e0*/  FFMA R11, R2, R3, -R9 ;  /* 0x00000003020b7223 */ /* 0x000fe20000000809 */
[----:B------:R-:W-:-:S03]  /*18f0*/  FSETP.GT.AND P1, PT, |R9|, 152, PT ;  /* 0x431800000900780b */ /* 0x000fc60003f24200 */
[----:B------:R-:W-:-:S03]  /*1900*/  FFMA R11, R8, R3, R11 ;  /* 0x00000003080b7223 */ /* 0x000fc6000000000b */
[----:B------:R-:W1:Y:S01]  /*1910*/  FRND.TRUNC R14, R14 ;  /* 0x0000000e000e7307 */ /* 0x000e62000020d000 */
[----:B0-----:R-:W-:Y:S01]  /*1920*/  FADD R10, R9, -R0 ;  /* 0x80000000090a7221 */ /* 0x001fe20000000000 */
[----:B------:R-:W-:-:S03]  /*1930*/  FSETP.GT.AND P0, PT, R0, RZ, PT ;  /* 0x000000ff0000720b */ /* 0x000fc60003f04000 */
[----:B------:R-:W-:Y:S01]  /*1940*/  FADD R10, R10, R11 ;  /* 0x0000000b0a0a7221 */ /* 0x000fe20000000000 */
[----:B------:R-:W-:Y:S02]  /*1950*/  SEL R0, RZ, 0x83000000, P0 ;  /* 0x83000000ff007807 */ /* 0x000fe40000000000 */
[----:B------:R-:W-:Y:S01]  /*1960*/  FSETP.GEU.AND P0, PT, R9, RZ, PT ;  /* 0x000000ff0900720b */ /* 0x000fe20003f0e000 */
[----:B------:R-:W-:Y:S01]  /*1970*/  FFMA R11, R10, R13, 0.0013391353422775864601 ;  /* 0x3aaf85ed0a0b7423 */ /* 0x000fe2000000000d */
[----:B-1----:R-:W-:-:S03]  /*1980*/  FADD R16, R14, R14 ;  /* 0x0000000e0e107221 */ /* 0x002fc60000000000 */
[C---:B------:R-:W-:Y:S01]  /*1990*/  FFMA R13, R10.reuse, R11, 0.0096188392490148544312 ;  /* 0x3c1d98560a0d7423 */ /* 0x040fe2000000000b */
[----:B------:R-:W-:Y:S01]  /*19a0*/  FADD R16, R3, -R16 ;  /* 0x8000001003107221 */ /* 0x000fe20000000000 */
[----:B------:R0:W1:Y:S02]  /*19b0*/  F2I.NTZ R11, R9 ;  /* 0x00000009000b7305 */ /* 0x0000640000203100 */
[----:B------:R-:W-:-:S04]  /*19c0*/  FFMA R13, R10, R13, 0.055503588169813156128 ;  /* 0x3d6357bb0a0d7423 */ /* 0x000fc8000000000d */
[----:B------:R-:W-:Y:S01]  /*19d0*/  FFMA R13, R10, R13, 0.24022644758224487305 ;  /* 0x3e75fdec0a0d7423 */ /* 0x000fe2000000000d */
[----:B0-----:R-:W-:-:S03]  /*19e0*/  FSEL R9, RZ, +INF , !P0 ;  /* 0x7f800000ff097808 */ /* 0x001fc60004000000 */
[----:B------:R-:W-:Y:S01]  /*19f0*/  FFMA R15, R10, R13, 0.69314718246459960938 ;  /* 0x3f3172180a0f7423 */ /* 0x000fe2000000000d */
[----:B------:R-:W-:Y:S01]  /*1a00*/  VIADD R13, R0, 0x7f000000 ;  /* 0x7f000000000d7836 */ /* 0x000fe20000000000 */
[----:B------:R-:W-:Y:S02]  /*1a10*/  FSETP.NEU.AND P0, PT, |R16|, 1, PT ;  /* 0x3f8000001000780b */ /* 0x000fe40003f0d200 */
[----:B------:R-:W-:Y:S01]  /*1a20*/  FFMA R10, R10, R15, 1 ;  /* 0x3f8000000a0a7423 */ /* 0x000fe2000000000f */
[----:B-1----:R-:W-:-:S03]  /*1a30*/  IMAD R11, R11, 0x800000, -R0 ;  /* 0x008000000b0b7824 */ /* 0x002fc600078e0a00 */
[----:B------:R-:W-:-:S04]  /*1a40*/  FMUL R10, R13, R10 ;  /* 0x0000000a0d0a7220 */ /* 0x000fc80000400000 */
[----:B------:R-:W-:-:S05]  /*1a50*/  @!P1 FMUL R9, R11, R10 ;  /* 0x0000000a0b099220 */ /* 0x000fca0000400000 */
[----:B------:R-:W-:-:S07]  /*1a60*/  FSEL R9, R9, -R9, P0 ;  /* 0x8000000909097208 */ /* 0x000fce0000000000 */
.L_x_9:
[----:B------:R-:W-:Y:S05]  /*1a70*/  BRA.U !UP1, `(.L_x_10) ;  /* 0x0000001109387547 */ /* 0x000fea000b800000 */
[----:B------:R-:W-:Y:S01]  /*1a80*/  UIADD3 UR5, UP0, UPT, UR6, -UR18, URZ ;  /* 0x8000001206057290 */ /* 0x000fe2000ff1e0ff */
[----:B------:R-:W-:Y:S01]  /*1a90*/  MOV R0, 0xbe8930a4 ;  /* 0xbe8930a400007802 */ /* 0x000fe20000000f00 */
[----:B------:R-:W-:Y:S02]  /*1aa0*/  IMAD.MOV.U32 R3, RZ, RZ, 0x1 ;  /* 0x00000001ff037424 */ /* 0x000fe400078e00ff */
[----:B------:R-:W-:Y:S01]  /*1ab0*/  UIADD3.X UR16, UPT, UPT, UR7, ~UR19, URZ, UP0, !UPT ;  /* 0x8000001307107290 */ /* 0x000fe200087fe4ff */
[----:B-1--4-:R-:W-:Y:S01]  /*1ac0*/  IMAD.MOV.U32 R14, RZ, RZ, RZ ;  /* 0x000000ffff0e7224 */ /* 0x012fe200078e00ff */
[----:B------:R-:W-:Y:S02]  /*1ad0*/  UIADD3 UR4, UP0, UPT, UR5, -0x1, URZ ;  /* 0xffffffff05047890 */ /* 0x000fe4000ff1e0ff */
[----:B------:R-:W-:Y:S02]  /*1ae0*/  ULOP3.LUT UR14, UR5, 0xf, URZ, 0xc0, !UPT ;  /* 0x0000000f050e7892 */ /* 0x000fe4000f8ec0ff */
[----:B------:R-:W-:-:S02]  /*1af0*/  UIADD3.X UR15, UPT, UPT, UR16, -0x1, URZ, UP0, !UPT ;  /* 0xffffffff100f7890 */ /* 0x000fc400087fe4ff */
[----:B------:R-:W-:Y:S02]  /*1b00*/  UISETP.GE.U32.AND UP1, UPT, UR4, 0xf, UPT ;  /* 0x0000000f0400788c */ /* 0x000fe4000bf26070 */
[----:B------:R-:W-:Y:S02]  /*1b10*/  UISETP.NE.U32.AND UP0, UPT, UR14, URZ, UPT ;  /* 0x000000ff0e00728c */ /* 0x000fe4000bf05070 */
[----:B------:R-:W-:Y:S02]  /*1b20*/  UISETP.GE.U32.AND.EX UP1, UPT, UR15, URZ, UPT, UP1 ;  /* 0x000000ff0f00728c */ /* 0x000fe4000bf26110 */
[----:B------:R-:W-:-:S07]  /*1b30*/  UISETP.NE.AND.EX UP0, UPT, URZ, URZ, UPT, UP0 ;  /* 0x000000ffff00728c */ /* 0x000fce000bf05300 */
[----:B------:R-:W-:Y:S05]  /*1b40*/  BRA.U !UP1, `(.L_x_11) ;  /* 0x00000005097c7547 */ /* 0x000fea000b800000 */
[----:B------:R-:W-:Y:S01]  /*1b50*/  IADD3 R10, P0, PT, R6, 0x20, RZ ;  /* 0x00000020060a7810 */ /* 0x000fe20007f1e0ff */
[----:B------:R-:W-:Y:S02]  /*1b60*/  HFMA2 R0, -RZ, RZ, -1.6337890625, 0.14501953125 ;  /* 0xbe8930a4ff007431 */ /* 0x000fe400000001ff */
[----:B------:R-:W-:Y:S02]  /*1b70*/  IMAD.MOV.U32 R3, RZ, RZ, 0x1 ;  /* 0x00000001ff037424 */ /* 0x000fe400078e00ff */
[----:B------:R-:W-:Y:S01]  /*1b80*/  IMAD.MOV.U32 R14, RZ, RZ, RZ ;  /* 0x000000ffff0e7224 */ /* 0x000fe200078e00ff */
[----:B------:R-:W-:-:S07]  /*1b90*/  IADD3.X R11, PT, PT, RZ, R7, RZ, P0, !PT ;  /* 0x00000007ff0b7210 */ /* 0x000fce00007fe4ff */
.L_x_12:
[----:B------:R-:W2:Y:S04]  /*1ba0*/  LDG.E R26, desc[UR10][R10.64+-0x1c] ;  /* 0xffffe40a0a1a7981 */ /* 0x000ea8000c1e1900 */
[----:B------:R-:W3:Y:S04]  /*1bb0*/  LDG.E R22, desc[UR10][R10.64+-0x18] ;  /* 0xffffe80a0a167981 */ /* 0x000ee8000c1e1900 */
[----:B------:R-:W4:Y:S04]  /*1bc0*/  LDG.E R21, desc[UR10][R10.64+-0x14] ;  /* 0xffffec0a0a157981 */ /* 0x000f28000c1e1900 */
[----:B------:R-:W5:Y:S04]  /*1bd0*/  LDG.E R20, desc[UR10][R10.64+-0x10] ;  /* 0xfffff00a0a147981 */ /* 0x000f68000c1e1900 */
[----:B------:R-:W5:Y:S04]  /*1be0*/  LDG.E R19, desc[UR10][R10.64+-0xc] ;  /* 0xfffff40a0a137981 */ /* 0x000f68000c1e1900 */
[----:B------:R-:W5:Y:S04]  /*1bf0*/  LDG.E R18, desc[UR10][R10.64+-0x8] ;  /* 0xfffff80a0a127981 */ /* 0x000f68000c1e1900 */
[----:B------:R-:W5:Y:S04]  /*1c00*/  LDG.E R17, desc[UR10][R10.64+-0x4] ;  /* 0xfffffc0a0a117981 */ /* 0x000f68000c1e1900 */
[----:B------:R-:W5:Y:S04]  /*1c10*/  LDG.E R16, desc[UR10][R10.64] ;  /* 0x0000000a0a107981 */ /* 0x000f68000c1e1900 */
[----:B------:R-:W5:Y:S04]  /*1c20*/  LDG.E R15, desc[UR10][R10.64+0x4] ;  /* 0x0000040a0a0f7981 */ /* 0x000f68000c1e1900 */
[----:B------:R-:W5:Y:S01]  /*1c30*/  LDG.E R13, desc[UR10][R10.64+0x8] ;  /* 0x0000080a0a0d7981 */ /* 0x000f62000c1e1900 */
[C---:B------:R-:W-:Y:S01]  /*1c40*/  FADD R25, R0.reuse, R9 ;  /* 0x0000000900197221 */ /* 0x040fe20000000000 */
[----:B------:R-:W-:Y:S01]  /*1c50*/  FMUL R23, R0, -0.26794922351837158203 ;  /* 0xbe8930a400177820 */ /* 0x000fe20000400000 */
[----:B------:R-:W-:Y:S01]  /*1c60*/  FMUL R24, R9, -3.7320504188537597656 ;  /* 0xc06ed9ea09187820 */ /* 0x000fe20000400000 */
[----:B------:R-:W5:Y:S04]  /*1c70*/  LDG.E R0, desc[UR10][R10.64+0xc] ;  /* 0x00000c0a0a007981 */ /* 0x000f68000c1e1900 */
[----:B------:R-:W5:Y:S01]  /*1c80*/  LDG.E R9, desc[UR10][R10.64+0x10] ;  /* 0x0000100a0a097981 */ /* 0x000f62000c1e1900 */
[----:B--2---:R-:W-:Y:S01]  /*1c90*/  FFMA R25, R25, R26, R12 ;  /* 0x0000001a19197223 */ /* 0x004fe2000000000c */
[----:B------:R-:W-:-:S04]  /*1ca0*/  FADD R12, R23, R24 ;  /* 0x00000018170c7221 */ /* 0x000fc80000000000 */
[----:B---3--:R-:W-:Y:S02]  /*1cb0*/  FFMA R22, R12, R22, R25 ;  /* 0x000000160c167223 */ /* 0x008fe40000000019 */
[----:B------:R-:W2:Y:S01]  /*1cc0*/  LDG.E R12, desc[UR10][R10.64+0x14] ;  /* 0x0000140a0a0c7981 */ /* 0x000ea2000c1e1900 */
[----:B------:R-:W-:Y:S01]  /*1cd0*/  FMUL R23, R23, -0.26794922351837158203 ;  /* 0xbe8930a417177820 */ /* 0x000fe20000400000 */
[----:B------:R-:W-:-:S04]  /*1ce0*/  FMUL R24, R24, -3.7320504188537597656 ;  /* 0xc06ed9ea18187820 */ /* 0x000fc80000400000 */
[C---:B------:R-:W-:Y:S01]  /*1cf0*/  FADD R25, R23.reuse, R24 ;  /* 0x0000001817197221 */ /* 0x040fe20000000000 */
[----:B------:R-:W-:Y:S01]  /*1d00*/  FMUL R23, R23, -0.26794922351837158203 ;  /* 0xbe8930a417177820 */ /* 0x000fe20000400000 */
[----:B------:R-:W-:Y:S02]  /*1d10*/  FMUL R24, R24, -3.7320504188537597656 ;  /* 0xc06ed9ea18187820 */ /* 0x000fe40000400000 */
[----:B----4-:R-:W-:Y:S02]  /*1d20*/  FFMA R25, R25, R21, R22 ;  /* 0x0000001519197223 */ /* 0x010fe40000000016 */
[----:B------:R-:W3:Y:S01]  /*1d30*/  LDG.E R21, desc[UR10][R10.64+0x18] ;  /* 0x0000180a0a157981 */ /* 0x000ee2000c1e1900 */
[----:B------:R-:W-:-:S03]  /*1d40*/  FADD R26, R23, R24 ;  /* 0x00000018171a7221 */ /* 0x000fc60000000000 */
[----:B------:R-:W4:Y:S01]  /*1d50*/  LDG.E R22, desc[UR10][R10.64+0x1c] ;  /* 0x00001c0a0a167981 */ /* 0x000f22000c1e1900 */
[----:B-----5:R-:W-:-:S03]  /*1d60*/  FFMA R26, R26, R20, R25 ;  /* 0x000000141a1a7223 */ /* 0x020fc60000000019 */
[----:B------:R0:W5:Y:S01]  /*1d70*/  LDG.E R20, desc[UR10][R10.64+0x20] ;  /* 0x0000200a0a147981 */ /* 0x000162000c1e1900 */
[----:B------:R-:W-:Y:S01]  /*1d80*/  FMUL R23, R23, -0.26794922351837158203 ;  /* 0xbe8930a417177820 */ /* 0x000fe20000400000 */
[----:B------:R-:W-:-:S04]  /*1d90*/  FMUL R24, R24, -3.7320504188537597656 ;  /* 0xc06ed9ea18187820 */ /* 0x000fc80000400000 */
[C---:B------:R-:W-:Y:S01]  /*1da0*/  FADD R25, R23.reuse, R24 ;  /* 0x0000001817197221 */ /* 0x040fe20000000000 */
[----:B------:R-:W-:Y:S01]  /*1db0*/  FMUL R23, R23, -0.26794922351837158203 ;  /* 0xbe8930a417177820 */ /* 0x000fe20000400000 */
[----:B------:R-:W-:Y:S02]  /*1dc0*/  FMUL R24, R24, -3.7320504188537597656 ;  /* 0xc06ed9ea18187820 */ /* 0x000fe40000400000 */
[----:B------:R-:W-:Y:S02]  /*1dd0*/  FFMA R19, R25, R19, R26 ;  /* 0x0000001319137223 */ /* 0x000fe4000000001a */
[C---:B------:R-:W-:Y:S01]  /*1de0*/  FADD R26, R23.reuse, R24 ;  /* 0x00000018171a7221 */ /* 0x040fe20000000000 */
[----:B------:R-:W-:Y:S01]  /*1df0*/  FMUL R23, R23, -0.26794922351837158203 ;  /* 0xbe8930a417177820 */ /* 0x000fe20000400000 */
[----:B------:R-:W-:Y:S02]  /*1e00*/  FMUL R24, R24, -3.7320504188537597656 ;  /* 0xc06ed9ea18187820 */ /* 0x000fe40000400000 */
[----:B------:R-:W-:-:S02]  /*1e10*/  FFMA R18, R26, R18, R19 ;  /* 0x000000121a127223 */ /* 0x000fc40000000013 */
        /* <DEDUP_REMOVED lines=22> */
[----:B------:R-:W-:Y:S01]  /*1f80*/  FMUL R24, R24, -3.7320504188537597656 ;  /* 0xc06ed9ea18187820 */ /* 0x000fe20000400000 */
[----:B------:R-:W-:Y:S01]  /*1f90*/  ULOP3.LUT UR4, UR5, 0xfffffff0, URZ, 0xc0, !UPT ;  /* 0xfffffff005047892 */ /* 0x000fe2000f8ec0ff */
[----:B------:R-:W-:Y:S01]  /*1fa0*/  FFMA R9, R13, R9, R0 ;  /* 0x000000090d097223 */ /* 0x000fe20000000000 */
[----:B------:R-:W-:Y:S01]  /*1fb0*/  IADD3 R3, P0, PT, R3, 0x10, RZ ;  /* 0x0000001003037810 */ /* 0x000fe20007f1e0ff */
[----:B------:R-:W-:-:S04]  /*1fc0*/  FADD R0, R23, R24 ;  /* 0x0000001817007221 */ /* 0x000fc80000000000 */
[----:B------:R-:W-:Y:S02]  /*1fd0*/  IMAD.X R14, RZ, RZ, R14, P0 ;  /* 0x000000ffff0e7224 */ /* 0x000fe400000e060e */
[----:B------:R-:W-:Y:S01]  /*1fe0*/  FMUL R23, R23, -0.26794922351837158203 ;  /* 0xbe8930a417177820 */ /* 0x000fe20000400000 */
[----:B------:R-:W-:Y:S01]  /*1ff0*/  FMUL R24, R24, -3.7320504188537597656 ;  /* 0xc06ed9ea18187820 */ /* 0x000fe20000400000 */
[----:B--2---:R-:W-:Y:S01]  /*2000*/  FFMA R0, R0, R12, R9 ;  /* 0x0000000c00007223 */ /* 0x004fe20000000009 */
[----:B------:R-:W-:-:S04]  /*2010*/  IADD3 R12, P1, PT, R3, -UR4, RZ ;  /* 0x80000004030c7c10 */ /* 0x000fc8000ff3e0ff */
[----:B------:R-:W-:Y:S02]  /*2020*/  ISETP.NE.U32.AND P0, PT, R12, 0x1, PT ;  /* 0x000000010c00780c */ /* 0x000fe40003f05070 */
[----:B------:R-:W-:Y:S01]  /*2030*/  IADD3.X R12, PT, PT, R14, ~UR16, RZ, P1, !PT ;  /* 0x800000100e0c7c10 */ /* 0x000fe20008ffe4ff */
[C---:B------:R-:W-:Y:S01]  /*2040*/  FADD R9, R23.reuse, R24 ;  /* 0x0000001817097221 */ /* 0x040fe20000000000 */
[----:B------:R-:W-:Y:S01]  /*2050*/  FMUL R23, R23, -0.26794922351837158203 ;  /* 0xbe8930a417177820 */ /* 0x000fe20000400000 */
[----:B------:R-:W-:Y:S01]  /*2060*/  FMUL R24, R24, -3.7320504188537597656 ;  /* 0xc06ed9ea18187820 */ /* 0x000fe20000400000 */
[----:B------:R-:W-:Y:S01]  /*2070*/  ISETP.NE.AND.EX P0, PT, R12, RZ, PT, P0 ;  /* 0x000000ff0c00720c */ /* 0x000fe20003f05300 */
[----:B---3--:R-:W-:Y:S02]  /*2080*/  FFMA R9, R9, R21, R0 ;  /* 0x0000001509097223 */ /* 0x008fe40000000000 */
[C---:B------:R-:W-:Y:S01]  /*2090*/  FADD R0, R23.reuse, R24 ;  /* 0x0000001817007221 */ /* 0x040fe20000000000 */
[----:B------:R-:W-:Y:S01]  /*20a0*/  FMUL R23, R23, -0.26794922351837158203 ;  /* 0xbe8930a417177820 */ /* 0x000fe20000400000 */
[----:B------:R-:W-:Y:S01]  /*20b0*/  FMUL R24, R24, -3.7320504188537597656 ;  /* 0xc06ed9ea18187820 */ /* 0x000fe20000400000 */
[----:B0-----:R-:W-:Y:S01]  /*20c0*/  IADD3 R10, P1, PT, R10, 0x40, RZ ;  /* 0x000000400a0a7810 */ /* 0x001fe20007f3e0ff */
[----:B----4-:R-:W-:-:S02]  /*20d0*/  FFMA R9, R0, R22, R9 ;  /* 0x0000001600097223 */ /* 0x010fc40000000009 */
[C---:B------:R-:W-:Y:S01]  /*20e0*/  FADD R12, R23.reuse, R24 ;  /* 0x00000018170c7221 */ /* 0x040fe20000000000 */
[----:B------:R-:W-:Y:S01]  /*20f0*/  FMUL R0, R23, -0.26794922351837158203 ;  /* 0xbe8930a417007820 */ /* 0x000fe20000400000 */
[----:B------:R-:W-:Y:S02]  /*2100*/  IMAD.X R11, RZ, RZ, R11, P1 ;  /* 0x000000ffff0b7224 */ /* 0x000fe400008e060b */
[----:B-----5:R-:W-:Y:S01]  /*2110*/  FFMA R12, R12, R20, R9 ;  /* 0x000000140c0c7223 */ /* 0x020fe20000000009 */
[----:B------:R-:W-:Y:S01]  /*2120*/  FMUL R9, R24, -3.7320504188537597656 ;  /* 0xc06ed9ea18097820 */ /* 0x000fe20000400000 */
[----:B------:R-:W-:Y:S06]  /*2130*/  @P0 BRA `(.L_x_12) ;  /* 0xfffffff800980947 */ /* 0x000fec000383ffff */
.L_x_11:
[----:B------:R-:W-:Y:S05]  /*2140*/  BRA.U !UP0, `(.L_x_10) ;  /* 0x0000000908847547 */ /* 0x000fea000b800000 */
[----:B------:R-:W-:Y:S02]  /*2150*/  UISETP.GE.U32.AND UP1, UPT, UR14, 0x8, UPT ;  /* 0x000000080e00788c */ /* 0x000fe4000bf26070 */
[----:B------:R-:W-:Y:S02]  /*2160*/  ULOP3.LUT UR4, UR5, 0x7, URZ, 0xc0, !UPT ;  /* 0x0000000705047892 */ /* 0x000fe4000f8ec0ff */
[----:B------:R-:W-:Y:S02]  /*2170*/  UISETP.GE.U32.AND.EX UP1, UPT, URZ, URZ, UPT, UP1 ;  /* 0x000000ffff00728c */ /* 0x000fe4000bf26110 */
[----:B------:R-:W-:-:S04]  /*2180*/  UISETP.NE.U32.AND UP0, UPT, UR4, URZ, UPT ;  /* 0x000000ff0400728c */ /* 0x000fc8000bf05070 */
[----:B------:R-:W-:-:S03]  /*2190*/  UISETP.NE.AND.EX UP0, UPT, URZ, URZ, UPT, UP0 ;  /* 0x000000ffff00728c */ /* 0x000fc6000bf05300 */
[----:B------:R-:W-:Y:S08]  /*21a0*/  BRA.U !UP1, `(.L_x_13) ;  /* 0x0000000509607547 */ /* 0x000ff0000b800000 */
[C---:B------:R-:W-:Y:S02]  /*21b0*/  SHF.L.U32 R23, R3.reuse, 0x2, RZ ;  /* 0x0000000203177819 */ /* 0x040fe400000006ff */
[----:B------:R-:W-:Y:S02]  /*21c0*/  SHF.L.U64.HI R19, R3, 0x2, R14 ;  /* 0x0000000203137819 */ /* 0x000fe4000001020e */
[C---:B------:R-:W-:Y:S02]  /*21d0*/  IADD3 R17, P1, PT, R23.reuse, 0x4, RZ ;  /* 0x0000000417117810 */ /* 0x040fe40007f3e0ff */
[C---:B------:R-:W-:Y:S02]  /*21e0*/  IADD3 R15, P2, PT, R23.reuse, 0x8, RZ ;  /* 0x00000008170f7810 */ /* 0x040fe40007f5e0ff */
[C---:B------:R-:W-:Y:S01]  /*21f0*/  IADD3 R24, P0, PT, R23.reuse, R6, RZ ;  /* 0x0000000617187210 */ /* 0x040fe20007f1e0ff */
[----:B------:R-:W-:Y:S01]  /*2200*/  IMAD.X R27, RZ, RZ, R19, P1 ;  /* 0x000000ffff1b7224 */ /* 0x000fe200008e0613 */
[----:B------:R-:W-:-:S02]  /*2210*/  IADD3 R11, P3, PT, R23, 0xc, RZ ;  /* 0x0000000c170b7810 */ /* 0x000fc40007f7e0ff */
[----:B------:R-:W-:Y:S01]  /*2220*/  LOP3.LUT R17, R17, 0xfffffffc, RZ, 0xc0, !PT ;  /* 0xfffffffc11117812 */ /* 0x000fe200078ec0ff */
[----:B------:R-:W-:Y:S01]  /*2230*/  IMAD.X R25, R19, 0x1, R7, P0 ;  /* 0x0000000113197824 */ /* 0x000fe200000e0607 */
[----:B------:R-:W-:Y:S01]  /*2240*/  IADD3.X R13, PT, PT, RZ, R19, RZ, P2, !PT ;  /* 0x00000013ff0d7210 */ /* 0x000fe200017fe4ff */
[----:B------:R-:W-:Y:S01]  /*2250*/  IMAD.X R21, RZ, RZ, R19, P3 ;  /* 0x000000ffff157224 */ /* 0x000fe200018e0613 */
[----:B------:R-:W-:Y:S02]  /*2260*/  LOP3.LUT R15, R15, 0xfffffffc, RZ, 0xc0, !PT ;  /* 0xfffffffc0f0f7812 */ /* 0x000fe400078ec0ff */
[----:B------:R-:W-:Y:S02]  /*2270*/  LOP3.LUT R27, R27, 0x3, RZ, 0xc0, !PT ;  /* 0x000000031b1b7812 */ /* 0x000fe400078ec0ff */
[----:B------:R-:W-:Y:S02]  /*2280*/  IADD3 R16, P0, PT, R17, R6, RZ ;  /* 0x0000000611107210 */ /* 0x000fe40007f1e0ff */
[----:B------:R-:W-:-:S02]  /*2290*/  LOP3.LUT R13, R13, 0x3, RZ, 0xc0, !PT ;  /* 0x000000030d0d7812 */ /* 0x000fc400078ec0ff */
[----:B------:R-:W-:Y:S01]  /*22a0*/  LOP3.LUT R11, R11, 0xfffffffc, RZ, 0xc0, !PT ;  /* 0xfffffffc0b0b7812 */ /* 0x000fe200078ec0ff */
[--C-:B------:R-:W-:Y:S01]  /*22b0*/  IMAD.X R17, R27, 0x1, R7.reuse, P0 ;  /* 0x000000011b117824 */ /* 0x100fe200000e0607 */
[-C--:B------:R-:W-:Y:S02]  /*22c0*/  IADD3 R14, P1, PT, R15, R6.reuse, RZ ;  /* 0x000000060f0e7210 */ /* 0x080fe40007f3e0ff */
[----:B------:R-:W-:Y:S02]  /*22d0*/  LOP3.LUT R21, R21, 0x3, RZ, 0xc0, !PT ;  /* 0x0000000315157812 */ /* 0x000fe400078ec0ff */
[----:B------:R-:W-:Y:S01]  /*22e0*/  IADD3 R10, P2, PT, R11, R6, RZ ;  /* 0x000000060b0a7210 */ /* 0x000fe20007f5e0ff */
[----:B------:R0:W2:Y:S01]  /*22f0*/  LDG.E R20, desc[UR10][R16.64] ;  /* 0x0000000a10147981 */ /* 0x0000a2000c1e1900 */
[----:B------:R-:W-:Y:S02]  /*2300*/  IADD3.X R15, PT, PT, R13, R7, RZ, P1, !PT ;  /* 0x000000070d0f7210 */ /* 0x000fe40000ffe4ff */
[C---:B------:R-:W-:Y:S01]  /*2310*/  IADD3 R29, P0, PT, R23.reuse, 0x10, RZ ;  /* 0x00000010171d7810 */ /* 0x040fe20007f1e0ff */
[----:B------:R1:W3:Y:S01]  /*2320*/  LDG.E R13, desc[UR10][R24.64] ;  /* 0x0000000a180d7981 */ /* 0x0002e2000c1e1900 */
[----:B------:R-:W-:Y:S01]  /*2330*/  IADD3 R27, P1, PT, R23, 0x14, RZ ;  /* 0x00000014171b7810 */ /* 0x000fe20007f3e0ff */
[----:B------:R-:W-:Y:S01]  /*2340*/  IMAD.X R11, R21, 0x1, R7, P2 ;  /* 0x00000001150b7824 */ /* 0x000fe200010e0607 */
[----:B------:R-:W-:Y:S01]  /*2350*/  LOP3.LUT R29, R29, 0xfffffffc, RZ, 0xc0, !PT ;  /* 0xfffffffc1d1d7812 */ /* 0x000fe200078ec0ff */
[----:B------:R4:W5:Y:S01]  /*2360*/  LDG.E R21, desc[UR10][R14.64] ;  /* 0x0000000a0e157981 */ /* 0x000962000c1e1900 */
[----:B------:R-:W-:Y:S01]  /*2370*/  IADD3 R26, P2, PT, R23, 0x18, RZ ;  /* 0x00000018171a7810 */ /* 0x000fe20007f5e0ff */
[----:B0-----:R-:W-:Y:S01]  /*2380*/  IMAD.X R17, RZ, RZ, R19, P1 ;  /* 0x000000ffff117224 */ /* 0x001fe200008e0613 */
[----:B------:R-:W-:Y:S01]  /*2390*/  LOP3.LUT R27, R27, 0xfffffffc, RZ, 0xc0, !PT ;  /* 0xfffffffc1b1b7812 */ /* 0x000fe200078ec0ff */
[----:B------:R0:W5:Y:S01]  /*23a0*/  LDG.E R22, desc[UR10][R10.64] ;  /* 0x0000000a0a167981 */ /* 0x000162000c1e1900 */
[----:B-1----:R-:W-:-:S02]  /*23b0*/  IADD3.X R24, PT, PT, RZ, R19, RZ, P0, !PT ;  /* 0x00000013ff187210 */ /* 0x002fc400007fe4ff */
[-C--:B------:R-:W-:Y:S02]  /*23c0*/  IADD3 R16, P0, PT, R29, R6.reuse, RZ ;  /* 0x000000061d107210 */ /* 0x080fe40007f1e0ff */
[----:B----4-:R-:W-:Y:S02]  /*23d0*/  LOP3.LUT R15, R24, 0x3, RZ, 0xc0, !PT ;  /* 0x00000003180f7812 */ /* 0x010fe400078ec0ff */
[----:B------:R-:W-:Y:S02]  /*23e0*/  IADD3 R18, P3, PT, R23, 0x1c, RZ ;  /* 0x0000001c17127810 */ /* 0x000fe40007f7e0ff */
[----:B------:R-:W-:Y:S02]  /*23f0*/  IADD3.X R14, PT, PT, RZ, R19, RZ, P2, !PT ;  /* 0x00000013ff0e7210 */ /* 0x000fe400017fe4ff */
[----:B0-----:R-:W-:Y:S02]  /*2400*/  LOP3.LUT R11, R17, 0x3, RZ, 0xc0, !PT ;  /* 0x00000003110b7812 */ /* 0x001fe400078ec0ff */
[----:B------:R-:W-:-:S02]  /*2410*/  IADD3 R10, P1, PT, R27, R6, RZ ;  /* 0x000000061b0a7210 */ /* 0x000fc40007f3e0ff */
[----:B------:R-:W-:Y:S02]  /*2420*/  LOP3.LUT R23, R26, 0xfffffffc, RZ, 0xc0, !PT ;  /* 0xfffffffc1a177812 */ /* 0x000fe400078ec0ff */
[----:B------:R-:W-:Y:S01]  /*2430*/  IADD3.X R17, PT, PT, R15, R7, RZ, P0, !PT ;  /* 0x000000070f117210 */ /* 0x000fe200007fe4ff */
[----:B------:R-:W-:Y:S01]  /*2440*/  IMAD.X R19, RZ, RZ, R19, P3 ;  /* 0x000000ffff137224 */ /* 0x000fe200018e0613 */
[----:B------:R-:W-:Y:S01]  /*2450*/  LOP3.LUT R15, R18, 0xfffffffc, RZ, 0xc0, !PT ;  /* 0xfffffffc120f7812 */ /* 0x000fe200078ec0ff */
[----:B------:R-:W-:Y:S01]  /*2460*/  IMAD.X R11, R11, 0x1, R7, P1 ;  /* 0x000000010b0b7824 */ /* 0x000fe200008e0607 */
[----:B------:R-:W-:Y:S01]  /*2470*/  LOP3.LUT R25, R14, 0x3, RZ, 0xc0, !PT ;  /* 0x000000030e197812 */ /* 0x000fe200078ec0ff */
[----:B------:R0:W4:Y:S01]  /*2480*/  LDG.E R16, desc[UR10][R16.64] ;  /* 0x0000000a10107981 */ /* 0x000122000c1e1900 */
[-C--:B------:R-:W-:Y:S02]  /*2490*/  IADD3 R14, P0, PT, R23, R6.reuse, RZ ;  /* 0x00000006170e7210 */ /* 0x080fe40007f1e0ff */
[----:B------:R-:W-:Y:S01]  /*24a0*/  LOP3.LUT R19, R19, 0x3, RZ, 0xc0, !PT ;  /* 0x0000000313137812 */ /* 0x000fe200078ec0ff */
[----:B------:R1:W4:Y:S01]  /*24b0*/  LDG.E R10, desc[UR10][R10.64] ;  /* 0x0000000a0a0a7981 */ /* 0x000322000c1e1900 */
[----:B------:R-:W-:-:S02]  /*24c0*/  IADD3 R18, P1, PT, R15, R6, RZ ;  /* 0x000000060f127210 */ /* 0x000fc40007f3e0ff */
[----:B------:R-:W-:-:S03]  /*24d0*/  IADD3.X R15, PT, PT, R25, R7, RZ, P0, !PT ;  /* 0x00000007190f7210 */ /* 0x000fc600007fe4ff */
[----:B------:R-:W-:Y:S02]  /*24e0*/  IMAD.X R19, R19, 0x1, R7, P1 ;  /* 0x0000000113137824 */ /* 0x000fe400008e0607 */
[----:B------:R-:W4:Y:S04]  /*24f0*/  LDG.E R14, desc[UR10][R14.64] ;  /* 0x0000000a0e0e7981 */ /* 0x000f28000c1e1900 */
[----:B------:R-:W4:Y:S01]  /*2500*/  LDG.E R18, desc[UR10][R18.64] ;  /* 0x0000000a12127981 */ /* 0x000f22000c1e1900 */
[----:B------:R-:W-:Y:S01]  /*2510*/  FMUL R23, R0, -0.26794922351837158203 ;  /* 0xbe8930a400177820 */ /* 0x000fe20000400000 */
[C---:B------:R-:W-:Y:S01]  /*2520*/  FMUL R24, R9.reuse, -3.7320504188537597656 ;  /* 0xc06ed9ea09187820 */ /* 0x040fe20000400000 */
[----:B------:R-:W-:Y:S02]  /*2530*/  FADD R9, R9, R0 ;  /* 0x0000000009097221 */ /* 0x000fe40000000000 */
[C---:B------:R-:W-:Y:S01]  /*2540*/  FMUL R0, R23.reuse, -0.26794922351837158203 ;  /* 0xbe8930a417007820 */ /* 0x040fe20000400000 */
[----:B0-----:R-:W-:Y:S01]  /*2550*/  FMUL R17, R24, -3.7320504188537597656 ;  /* 0xc06ed9ea18117820 */ /* 0x001fe20000400000 */
[----:B------:R-:W-:-:S02]  /*2560*/  FADD R24, R23, R24 ;  /* 0x0000001817187221 */ /* 0x000fc40000000000 */
[C---:B-1----:R-:W-:Y:S01]  /*2570*/  FMUL R11, R0.reuse, -0.26794922351837158203 ;  /* 0xbe8930a4000b7820 */ /* 0x042fe20000400000 */
[----:B------:R-:W-:Y:S01]  /*2580*/  IADD3 R3, PT, PT, R3, 0x8, RZ ;  /* 0x0000000803037810 */ /* 0x000fe20007ffe0ff */
[----:B---3--:R-:W-:Y:S01]  /*2590*/  FFMA R9, R9, R13, R12 ;  /* 0x0000000d09097223 */ /* 0x008fe2000000000c */
[----:B------:R-:W-:Y:S01]  /*25a0*/  FMUL R12, R17, -3.7320504188537597656 ;  /* 0xc06ed9ea110c7820 */ /* 0x000fe20000400000 */
[----:B------:R-:W-:Y:S02]  /*25b0*/  FADD R17, R0, R17 ;  /* 0x0000001100117221 */ /* 0x000fe40000000000 */
[----:B--2---:R-:W-:Y:S01]  /*25c0*/  FFMA R20, R24, R20, R9 ;  /* 0x0000001418147223 */ /* 0x004fe20000000009 */
[C---:B------:R-:W-:Y:S01]  /*25d0*/  FMUL R0, R11.reuse, -0.26794922351837158203 ;  /* 0xbe8930a40b007820 */ /* 0x040fe20000400000 */
[----:B------:R-:W-:Y:S01]  /*25e0*/  FMUL R9, R12, -3.7320504188537597656 ;  /* 0xc06ed9ea0c097820 */ /* 0x000fe20000400000 */
[----:B------:R-:W-:Y:S01]  /*25f0*/  FADD R12, R11, R12 ;  /* 0x0000000c0b0c7221 */ /* 0x000fe20000000000 */
[----:B-----5:R-:W-:Y:S01]  /*2600*/  FFMA R17, R17, R21, R20 ;  /* 0x0000001511117223 */ /* 0x020fe20000000014 */
[C---:B------:R-:W-:Y:S01]  /*2610*/  FMUL R11, R0.reuse, -0.26794922351837158203 ;  /* 0xbe8930a4000b7820 */ /* 0x040fe20000400000 */
[----:B------:R-:W-:Y:S01]  /*2620*/  FMUL R20, R9, -3.7320504188537597656 ;  /* 0xc06ed9ea09147820 */ /* 0x000fe20000400000 */
[----:B------:R-:W-:Y:S01]  /*2630*/  FADD R0, R0, R9 ;  /* 0x0000000900007221 */ /* 0x000fe20000000000 */
[----:B------:R-:W-:Y:S01]  /*2640*/  FFMA R17, R12, R22, R17 ;  /* 0x000000160c117223 */ /* 0x000fe20000000011 */
[C---:B------:R-:W-:Y:S01]  /*2650*/  FMUL R9, R11.reuse, -0.26794922351837158203 ;  /* 0xbe8930a40b097820 */ /* 0x040fe20000400000 */
[----:B------:R-:W-:Y:S01]  /*2660*/  FMUL R12, R20, -3.7320504188537597656 ;  /* 0xc06ed9ea140c7820 */ /* 0x000fe20000400000 */
[----:B------:R-:W-:Y:S01]  /*2670*/  FADD R20, R11, R20 ;  /* 0x000000140b147221 */ /* 0x000fe20000000000 */
[----:B----4-:R-:W-:-:S02]  /*2680*/  FFMA R17, R0, R16, R17 ;  /* 0x0000001000117223 */ /* 0x010fc40000000011 */
[C---:B------:R-:W-:Y:S01]  /*2690*/  FADD R0, R9.reuse, R12 ;  /* 0x0000000c09007221 */ /* 0x040fe20000000000 */
[----:B------:R-:W-:Y:S01]  /*26a0*/  FMUL R9, R9, -0.26794922351837158203 ;  /* 0xbe8930a409097820 */ /* 0x000fe20000400000 */
[----:B------:R-:W-:Y:S01]  /*26b0*/  FMUL R16, R12, -3.7320504188537597656 ;  /* 0xc06ed9ea0c107820 */ /* 0x000fe20000400000 */
[----:B------:R-:W-:-:S03]  /*26c0*/  FFMA R17, R20, R10, R17 ;  /* 0x0000000a14117223 */ /* 0x000fc60000000011 */
[C---:B------:R-:W-:Y:S01]  /*26d0*/  FADD R12, R9.reuse, R16 ;  /* 0x00000010090c7221 */ /* 0x040fe20000000000 */
[----:B------:R-:W-:Y:S01]  /*26e0*/  FFMA R17, R0, R14, R17 ;  /* 0x0000000e00117223 */ /* 0x000fe20000000011 */
[----:B------:R-:W-:Y:S01]  /*26f0*/  FMUL R0, R9, -0.26794922351837158203 ;  /* 0xbe8930a409007820 */ /* 0x000fe20000400000 */
[----:B------:R-:W-:Y:S02]  /*2700*/  IMAD.MOV.U32 R14, RZ, RZ, RZ ;  /* 0x000000ffff0e7224 */ /* 0x000fe400078e00ff */
[----:B------:R-:W-:Y:S01]  /*2710*/  FMUL R9, R16, -3.7320504188537597656 ;  /* 0xc06ed9ea10097820 */ /* 0x000fe20000400000 */
[----:B------:R-:W-:-:S07]  /*2720*/  FFMA R12, R12, R18, R17 ;  /* 0x000000120c0c7223 */ /* 0x000fce0000000011 */
.L_x_13:
[----:B------:R-:W-:Y:S05]  /*2730*/  BRA.U !UP0, `(.L_x_10) ;  /* 0x0000000508087547 */ /* 0x000fea000b800000 */
[----:B------:R-:W-:Y:S02]  /*2740*/  UISETP.GE.U32.AND UP1, UPT, UR4, 0x4, UPT ;  /* 0x000000040400788c */ /* 0x000fe4000bf26070 */
[----:B------:R-:W-:Y:S02]  /*2750*/  ULOP3.LUT UR5, UR5, 0x3, URZ, 0xc0, !UPT ;  /* 0x0000000305057892 */ /* 0x000fe4000f8ec0ff */
[----:B------:R-:W-:Y:S02]  /*2760*/  UISETP.GE.U32.AND.EX UP1, UPT, URZ, URZ, UPT, UP1 ;  /* 0x000000ffff00728c */ /* 0x000fe4000bf26110 */
[----:B------:R-:W-:Y:S01]  /*2770*/  UISETP.NE.U32.AND UP0, UPT, UR5, URZ, UPT ;  /* 0x000000ff0500728c */ /* 0x000fe2000bf05070 */
[----:B------:R-:W-:-:S03]  /*2780*/  UMOV UR4, URZ ;  /* 0x000000ff00047c82 */ /* 0x000fc60008000000 */
[----:B------:R-:W-:-:S03]  /*2790*/  UISETP.NE.AND.EX UP0, UPT, UR4, URZ, UPT, UP0 ;  /* 0x000000ff0400728c */ /* 0x000fc6000bf05300 */
[----:B------:R-:W-:Y:S08]  /*27a0*/  BRA.U !UP1, `(.L_x_14) ;  /* 0x0000000109b07547 */ /* 0x000ff0000b800000 */
[C---:B------:R-:W-:Y:S02]  /*27b0*/  SHF.L.U32 R11, R3.reuse, 0x2, RZ ;  /* 0x00000002030b7819 */ /* 0x040fe400000006ff */
[----:B------:R-:W-:Y:S02]  /*27c0*/  SHF.L.U64.HI R13, R3, 0x2, R14 ;  /* 0x00000002030d7819 */ /* 0x000fe4000001020e */
[C---:B------:R-:W-:Y:S02]  /*27d0*/  IADD3 R15, P2, PT, R11.reuse, 0x8, RZ ;  /* 0x000000080b0f7810 */ /* 0x040fe40007f5e0ff */
[C---:B------:R-:W-:Y:S02]  /*27e0*/  IADD3 R14, P1, PT, R11.reuse, 0x4, RZ ;  /* 0x000000040b0e7810 */ /* 0x040fe40007f3e0ff */
[----:B------:R-:W-:Y:S01]  /*27f0*/  IADD3 R10, P0, PT, R11, R6, RZ ;  /* 0x000000060b0a7210 */ /* 0x000fe20007f1e0ff */
[----:B------:R-:W-:Y:S01]  /*2800*/  IMAD.X R18, RZ, RZ, R13, P2 ;  /* 0x000000ffff127224 */ /* 0x000fe200010e060d */
[----:B------:R-:W-:-:S02]  /*2810*/  LOP3.LUT R19, R15, 0xfffffffc, RZ, 0xc0, !PT ;  /* 0xfffffffc0f137812 */ /* 0x000fc400078ec0ff */
[----:B------:R-:W-:Y:S02]  /*2820*/  LOP3.LUT R17, R14, 0xfffffffc, RZ, 0xc0, !PT ;  /* 0xfffffffc0e117812 */ /* 0x000fe400078ec0ff */
[-C--:B------:R-:W-:Y:S02]  /*2830*/  IADD3.X R15, PT, PT, RZ, R13.reuse, RZ, P1, !PT ;  /* 0x0000000dff0f7210 */ /* 0x080fe40000ffe4ff */
[----:B------:R-:W-:Y:S01]  /*2840*/  IADD3 R16, P3, PT, R11, 0xc, RZ ;  /* 0x0000000c0b107810 */ /* 0x000fe20007f7e0ff */
[--C-:B------:R-:W-:Y:S01]  /*2850*/  IMAD.X R11, R13, 0x1, R7.reuse, P0 ;  /* 0x000000010d0b7824 */ /* 0x100fe200000e0607 */
[-C--:B------:R-:W-:Y:S02]  /*2860*/  IADD3 R14, P0, PT, R17, R6.reuse, RZ ;  /* 0x00000006110e7210 */ /* 0x080fe40007f1e0ff */
[----:B------:R-:W-:Y:S02]  /*2870*/  LOP3.LUT R15, R15, 0x3, RZ, 0xc0, !PT ;  /* 0x000000030f0f7812 */ /* 0x000fe400078ec0ff */
[----:B------:R-:W-:Y:S01]  /*2880*/  LOP3.LUT R21, R16, 0xfffffffc, RZ, 0xc0, !PT ;  /* 0xfffffffc10157812 */ /* 0x000fe200078ec0ff */
[----:B------:R0:W2:Y:S01]  /*2890*/  LDG.E R11, desc[UR10][R10.64] ;  /* 0x0000000a0a0b7981 */ /* 0x0000a2000c1e1900 */
[----:B------:R-:W-:Y:S01]  /*28a0*/  IADD3.X R20, PT, PT, RZ, R13, RZ, P3, !PT ;  /* 0x0000000dff147210 */ /* 0x000fe20001ffe4ff */
[----:B------:R-:W-:Y:S01]  /*28b0*/  IMAD.X R15, R15, 0x1, R7, P0 ;  /* 0x000000010f0f7824 */ /* 0x000fe200000e0607 */
[----:B------:R-:W-:-:S02]  /*28c0*/  IADD3 R16, P1, PT, R19, R6, RZ ;  /* 0x0000000613107210 */ /* 0x000fc40007f3e0ff */
[----:B------:R-:W-:Y:S02]  /*28d0*/  LOP3.LUT R13, R18, 0x3, RZ, 0xc0, !PT ;  /* 0x00000003120d7812 */ /* 0x000fe400078ec0ff */
[----:B------:R-:W-:Y:S01]  /*28e0*/  IADD3 R18, P0, PT, R21, R6, RZ ;  /* 0x0000000615127210 */ /* 0x000fe20007f1e0ff */
[----:B------:R-:W3:Y:S01]  /*28f0*/  LDG.E R14, desc[UR10][R14.64] ;  /* 0x0000000a0e0e7981 */ /* 0x000ee2000c1e1900 */
[----:B------:R-:W-:Y:S02]  /*2900*/  LOP3.LUT R19, R20, 0x3, RZ, 0xc0, !PT ;  /* 0x0000000314137812 */ /* 0x000fe400078ec0ff */
[----:B------:R-:W-:-:S03]  /*2910*/  IADD3.X R17, PT, PT, R13, R7, RZ, P1, !PT ;  /* 0x000000070d117210 */ /* 0x000fc60000ffe4ff */
[----:B------:R-:W-:Y:S02]  /*2920*/  IMAD.X R19, R19, 0x1, R7, P0 ;  /* 0x0000000113137824 */ /* 0x000fe400000e0607 */
[----:B------:R-:W4:Y:S04]  /*2930*/  LDG.E R16, desc[UR10][R16.64] ;  /* 0x0000000a10107981 */ /* 0x000f28000c1e1900 */
[----:B------:R-:W5:Y:S01]  /*2940*/  LDG.E R18, desc[UR10][R18.64] ;  /* 0x0000000a12127981 */ /* 0x000f62000c1e1900 */
[----:B------:R-:W-:Y:S01]  /*2950*/  FMUL R13, R0, -0.26794922351837158203 ;  /* 0xbe8930a4000d7820 */ /* 0x000fe20000400000 */
[C---:B------:R-:W-:Y:S01]  /*2960*/  FMUL R20, R9.reuse, -3.7320504188537597656 ;  /* 0xc06ed9ea09147820 */ /* 0x040fe20000400000 */
[----:B------:R-:W-:Y:S02]  /*2970*/  FADD R9, R9, R0 ;  /* 0x0000000009097221 */ /* 0x000fe40000000000 */
[C---:B------:R-:W-:Y:S01]  /*2980*/  FMUL R0, R13.reuse, -0.26794922351837158203 ;  /* 0xbe8930a40d007820 */ /* 0x040fe20000400000 */
[----:B------:R-:W-:Y:S01]  /*2990*/  FMUL R21, R20, -3.7320504188537597656 ;  /* 0xc06ed9ea14157820 */ /* 0x000fe20000400000 */
[----:B------:R-:W-:-:S03]  /*29a0*/  FADD R20, R13, R20 ;  /* 0x000000140d147221 */ /* 0x000fc60000000000 */
[C---:B0-----:R-:W-:Y:S01]  /*29b0*/  FADD R10, R0.reuse, R21 ;  /* 0x00000015000a7221 */ /* 0x041fe20000000000 */
[----:B------:R-:W-:Y:S01]  /*29c0*/  FMUL R0, R0, -0.26794922351837158203 ;  /* 0xbe8930a400007820 */ /* 0x000fe20000400000 */
[----:B------:R-:W-:Y:S01]  /*29d0*/  FMUL R21, R21, -3.7320504188537597656 ;  /* 0xc06ed9ea15157820 */ /* 0x000fe20000400000 */
[----:B------:R-:W-:Y:S01]  /*29e0*/  IADD3 R3, PT, PT, R3, 0x4, RZ ;  /* 0x0000000403037810 */ /* 0x000fe20007ffe0ff */
[----:B--2---:R-:W-:Y:S02]  /*29f0*/  FFMA R9, R9, R11, R12 ;  /* 0x0000000b09097223 */ /* 0x004fe4000000000c */
[----:B------:R-:W-:Y:S02]  /*2a00*/  FADD R12, R0, R21 ;  /* 0x00000015000c7221 */ /* 0x000fe40000000000 */
[----:B---3--:R-:W-:Y:S01]  /*2a10*/  FFMA R9, R20, R14, R9 ;  /* 0x0000000e14097223 */ /* 0x008fe20000000009 */
[----:B------:R-:W-:Y:S02]  /*2a20*/  IMAD.MOV.U32 R14, RZ, RZ, RZ ;  /* 0x000000ffff0e7224 */ /* 0x000fe400078e00ff */
[----:B------:R-:W-:Y:S01]  /*2a30*/  FMUL R0, R0, -0.26794922351837158203 ;  /* 0xbe8930a400007820 */ /* 0x000fe20000400000 */
[----:B----4-:R-:W-:-:S04]  /*2a40*/  FFMA R9, R10, R16, R9 ;  /* 0x000000100a097223 */ /* 0x010fc80000000009 */
[----:B-----5:R-:W-:Y:S01]  /*2a50*/  FFMA R12, R12, R18, R9 ;  /* 0x000000120c0c7223 */ /* 0x020fe20000000009 */
[----:B------:R-:W-:-:S07]  /*2a60*/  FMUL R9, R21, -3.7320504188537597656 ;  /* 0xc06ed9ea15097820 */ /* 0x000fce0000400000 */
.L_x_14:
[----:B------:R-:W-:Y:S05]  /*2a70*/  BRA.U !UP0, `(.L_x_10) ;  /* 0x0000000108387547 */ /* 0x000fea000b800000 */
.L_x_15:
[----:B------:R-:W-:-:S04]  /*2a80*/  LEA R10, P0, R3, R6, 0x2 ;  /* 0x00000006030a7211 */ /* 0x000fc800078010ff */
[----:B------:R-:W-:-:S06]  /*2a90*/  LEA.HI.X R11, R3, R7, R14, 0x2, P0 ;  /* 0x00000007030b7211 */ /* 0x000fcc00000f140e */
[----:B------:R-:W2:Y:S01]  /*2aa0*/  LDG.E R11, desc[UR10][R10.64] ;  /* 0x0000000a0a0b7981 */ /* 0x000ea2000c1e1900 */
[----:B------:R-:W-:Y:S01]  /*2ab0*/  UIADD3 UR5, UP0, UPT, UR5, -0x1, URZ ;  /* 0xffffffff05057890 */ /* 0x000fe2000ff1e0ff */
[C---:B------:R-:W-:Y:S01]  /*2ac0*/  FADD R13, R0.reuse, R9 ;  /* 0x00000009000d7221 */ /* 0x040fe20000000000 */
[----:B------:R-:W-:Y:S01]  /*2ad0*/  FMUL R0, R0, -0.26794922351837158203 ;  /* 0xbe8930a400007820 */ /* 0x000fe20000400000 */
[----:B------:R-:W-:Y:S01]  /*2ae0*/  FMUL R9, R9, -3.7320504188537597656 ;  /* 0xc06ed9ea09097820 */ /* 0x000fe20000400000 */
[----:B------:R-:W-:Y:S01]  /*2af0*/  UIADD3.X UR4, UPT, UPT, UR4, -0x1, URZ, UP0, !UPT ;  /* 0xffffffff04047890 */ /* 0x000fe200087fe4ff */
[----:B------:R-:W-:Y:S01]  /*2b00*/  IADD3 R3, PT, PT, R3, 0x1, RZ ;  /* 0x0000000103037810 */ /* 0x000fe20007ffe0ff */
[----:B------:R-:W-:Y:S01]  /*2b10*/  UISETP.NE.U32.AND UP0, UPT, UR5, URZ, UPT ;  /* 0x000000ff0500728c */ /* 0x000fe2000bf05070 */
[----:B------:R-:W-:-:S03]  /*2b20*/  IMAD.MOV.U32 R14, RZ, RZ, RZ ;  /* 0x000000ffff0e7224 */ /* 0x000fc600078e00ff */
[----:B------:R-:W-:Y:S01]  /*2b30*/  UISETP.NE.AND.EX UP0, UPT, UR4, URZ, UPT, UP0 ;  /* 0x000000ff0400728c */ /* 0x000fe2000bf05300 */
[----:B--2---:R-:W-:-:S08]  /*2b40*/  FFMA R12, R13, R11, R12 ;  /* 0x0000000b0d0c7223 */ /* 0x004fd0000000000c */
[----:B------:R-:W-:Y:S05]  /*2b50*/  BRA.U UP0, `(.L_x_15) ;  /* 0xfffffffd00c87547 */ /* 0x000fea000b83ffff */
.L_x_10:
[----:B------:R-:W-:Y:S01]  /*2b60*/  UISETP.NE.U32.AND UP0, UPT, UR18, URZ, UPT ;  /* 0x000000ff1200728c */ /* 0x000fe2000bf05070 */
[----:B------:R-:W-:Y:S01]  /*2b70*/  HFMA2 R0, -RZ, RZ, 1.875, 0 ;  /* 0x3f800000ff007431 */ /* 0x000fe200000001ff */
[----:B------:R-:W-:Y:S01]  /*2b80*/  UMOV UR4, UR8 ;  /* 0x0000000800047c82 */ /* 0x000fe20008000000 */
[----:B------:R-:W-:Y:S01]  /*2b90*/  UMOV UR5, UR9 ;  /* 0x0000000900057c82 */ /* 0x000fe20008000000 */
[----:B------:R-:W-:-:S09]  /*2ba0*/  UISETP.NE.AND.EX UP0, UPT, UR19, URZ, UPT, UP0 ;  /* 0x000000ff1300728c */ /* 0x000fd2000bf05300 */
[----:B------:R-:W-:Y:S05]  /*2bb0*/  BRA.U !UP0, `(.L_x_16) ;  /* 0x0000000108847547 */ /* 0x000fea000b800000 */
[----:B------:R-:W0:Y:S02]  /*2bc0*/  I2F.U64 R3, UR4 ;  /* 0x0000000400037d12 */ /* 0x000e240008301000 */
[----:B0-----:R-:W-:-:S13]  /*2bd0*/  FSETP.NAN.AND P0, PT, |R3|, |R3|, PT ;  /* 0x400000030300720b */ /* 0x001fda0003f08200 */
[----:B------:R-:W-:Y:S01]  /*2be0*/  @P0 FADD R0, R3, -0.26794922351837158203 ;  /* 0xbe8930a403000421 */ /* 0x000fe20000000000 */
[----:B------:R-:W-:Y:S06]  /*2bf0*/  @P0 BRA `(.L_x_16) ;  /* 0x0000000000740947 */ /* 0x000fec0003800000 */
[----:B------:R-:W-:Y:S01]  /*2c00*/  FMUL R9, R2, R3 ;  /* 0x0000000302097220 */ /* 0x000fe20000400000 */
[----:B------:R-:W-:-:S03]  /*2c10*/  IMAD.MOV.U32 R13, RZ, RZ, 0x391fcb8e ;  /* 0x391fcb8eff0d7424 */ /* 0x000fc600078e00ff */
[----:B------:R-:W0:Y:S01]  /*2c20*/  FRND R0, R9 ;  /* 0x0000000900007307 */ /* 0x000e220000201000 */
[----:B------:R-:W-:Y:S01]  /*2c30*/  FFMA R11, R2, R3, -R9 ;  /* 0x00000003020b7223 */ /* 0x000fe20000000809 */
[----:B------:R-:W-:-:S03]  /*2c40*/  FSETP.GT.AND P1, PT, |R9|, 152, PT ;  /* 0x431800000900780b */ /* 0x000fc60003f24200 */
[----:B------:R-:W-:Y:S01]  /*2c50*/  FFMA R11, R8, R3, R11 ;  /* 0x00000003080b7223 */ /* 0x000fe2000000000b */
[----:B------:R-:W-:-:S06]  /*2c60*/  FMUL R8, R3, 0.5 ;  /* 0x3f00000003087820 */ /* 0x000fcc0000400000 */
[----:B------:R-:W2:Y:S01]  /*2c70*/  FRND.TRUNC R8, R8 ;  /* 0x0000000800087307 */ /* 0x000ea2000020d000 */
[----:B0-----:R-:W-:Y:S01]  /*2c80*/  FADD R2, R9, -R0 ;  /* 0x8000000009027221 */ /* 0x001fe20000000000 */
[----:B------:R-:W-:-:S03]  /*2c90*/  FSETP.GT.AND P0, PT, R0, RZ, PT ;  /* 0x000000ff0000720b */ /* 0x000fc60003f04000 */
[----:B------:R-:W-:Y:S01]  /*2ca0*/  FADD R2, R2, R11 ;  /* 0x0000000b02027221 */ /* 0x000fe20000000000 */
[----:B------:R-:W-:Y:S02]  /*2cb0*/  SEL R0, RZ, 0x83000000, P0 ;  /* 0x83000000ff007807 */ /* 0x000fe40000000000 */
[----:B------:R-:W-:Y:S01]  /*2cc0*/  FSETP.GEU.AND P0, PT, R9, RZ, PT ;  /* 0x000000ff0900720b */ /* 0x000fe20003f0e000 */
[----:B------:R-:W-:-:S04]  /*2cd0*/  FFMA R11, R2, R13, 0.0013391353422775864601 ;  /* 0x3aaf85ed020b7423 */ /* 0x000fc8000000000d */
[----:B------:R-:W-:Y:S01]  /*2ce0*/  FFMA R13, R2, R11, 0.0096188392490148544312 ;  /* 0x3c1d9856020d7423 */ /* 0x000fe2000000000b */
[----:B--2---:R-:W-:Y:S01]  /*2cf0*/  FADD R10, R8, R8 ;  /* 0x00000008080a7221 */ /* 0x004fe20000000000 */
[----:B------:R-:W0:Y:S01]  /*2d00*/  F2I.NTZ R11, R9 ;  /* 0x00000009000b7305 */ /* 0x000e220000203100 */
[----:B------:R-:W-:Y:S01]  /*2d10*/  IADD3 R8, PT, PT, R0, 0x7f000000, RZ ;  /* 0x7f00000000087810 */ /* 0x000fe20007ffe0ff */
[----:B------:R-:W-:Y:S01]  /*2d20*/  FFMA R13, R2, R13, 0.055503588169813156128 ;  /* 0x3d6357bb020d7423 */ /* 0x000fe2000000000d */
[----:B------:R-:W-:-:S03]  /*2d30*/  FADD R10, R3, -R10 ;  /* 0x8000000a030a7221 */ /* 0x000fc60000000000 */
[----:B------:R-:W-:-:S04]  /*2d40*/  FFMA R13, R2, R13, 0.24022644758224487305 ;  /* 0x3e75fdec020d7423 */ /* 0x000fc8000000000d */
[----:B------:R-:W-:-:S04]  /*2d50*/  FFMA R13, R2, R13, 0.69314718246459960938 ;  /* 0x3f317218020d7423 */ /* 0x000fc8000000000d */
[----:B------:R-:W-:Y:S01]  /*2d60*/  FFMA R13, R2, R13, 1 ;  /* 0x3f800000020d7423 */ /* 0x000fe2000000000d */
[----:B0-----:R-:W-:Y:S01]  /*2d70*/  IMAD R11, R11, 0x800000, -R0 ;  /* 0x008000000b0b7824 */ /* 0x001fe200078e0a00 */
[----:B------:R-:W-:Y:S02]  /*2d80*/  FSEL R0, RZ, +INF , !P0 ;  /* 0x7f800000ff007808 */ /* 0x000fe40004000000 */
[----:B------:R-:W-:Y:S01]  /*2d90*/  FMUL R8, R8, R13 ;  /* 0x0000000d08087220 */ /* 0x000fe20000400000 */
[----:B------:R-:W-:-:S03]  /*2da0*/  FSETP.NEU.AND P0, PT, |R10|, 1, PT ;  /* 0x3f8000000a00780b */ /* 0x000fc60003f0d200 */
[----:B------:R-:W-:-:S05]  /*2db0*/  @!P1 FMUL R0, R11, R8 ;  /* 0x000000080b009220 */ /* 0x000fca0000400000 */
[----:B------:R-:W-:-:S07]  /*2dc0*/  FSEL R0, R0, -R0, P0 ;  /* 0x8000000000007208 */ /* 0x000fce0000000000 */
.L_x_16:
[----:B------:R-:W-:Y:S01]  /*2dd0*/  FADD R9, -R0, 1 ;  /* 0x3f80000000097421 */ /* 0x000fe20000000100 */
[----:B------:R-:W-:Y:S01]  /*2de0*/  FMUL R0, R12, -0.26794922351837158203 ;  /* 0xbe8930a40c007820 */ /* 0x000fe20000400000 */
[----:B------:R-:W-:Y:S02]  /*2df0*/  BSSY.RECONVERGENT B0, `(.L_x_17) ;  /* 0x000000d000007945 */ /* 0x000fe40003800200 */
[----:B------:R-:W0:Y:S08]  /*2e00*/  MUFU.RCP R2, R9 ;  /* 0x0000000900027308 */ /* 0x000e300000001000 */
[----:B------:R-:W2:Y:S01]  /*2e10*/  FCHK P0, R0, R9 ;  /* 0x0000000900007302 */ /* 0x000ea20000000000 */
[----:B0-----:R-:W-:-:S04]  /*2e20*/  FFMA R3, -R9, R2, 1 ;  /* 0x3f80000009037423 */ /* 0x001fc80000000102 */
[----:B------:R-:W-:-:S04]  /*2e30*/  FFMA R3, R2, R3, R2 ;  /* 0x0000000302037223 */ /* 0x000fc80000000002 */
[----:B------:R-:W-:-:S04]  /*2e40*/  FFMA R2, R0, R3, RZ ;  /* 0x0000000300027223 */ /* 0x000fc800000000ff */
[----:B------:R-:W-:-:S04]  /*2e50*/  FFMA R8, -R9, R2, R0 ;  /* 0x0000000209087223 */ /* 0x000fc80000000100 */
[----:B----4-:R-:W-:Y:S01]  /*2e60*/  FFMA R17, R3, R8, R2 ;  /* 0x0000000803117223 */ /* 0x010fe20000000002 */
[----:B--2---:R-:W-:Y:S06]  /*2e70*/  @!P0 BRA `(.L_x_18) ;  /* 0x0000000000108947 */ /* 0x004fec0003800000 */
[----:B------:R-:W-:Y:S02]  /*2e80*/  MOV R3, R9 ;  /* 0x0000000900037202 */ /* 0x000fe40000000f00 */
[----:B------:R-:W-:-:S07]  /*2e90*/  MOV R10, 0x2eb0 ;  /* 0x00002eb0000a7802 */ /* 0x000fce0000000f00 */
[----:B-1----:R-:W-:Y:S05]  /*2ea0*/  CALL.REL.NOINC `($__internal_0_$__cuda_sm3x_div_rn_noftz_f32_slowpath) ;  /* 0x0000001c00c47944 */ /* 0x002fea0003c00000 */
[----:B------:R-:W-:-:S07]  /*2eb0*/  IMAD.MOV.U32 R17, RZ, RZ, R0 ;  /* 0x000000ffff117224 */ /* 0x000fce00078e0000 */
.L_x_18:
[----:B------:R-:W-:Y:S05]  /*2ec0*/  BSYNC.RECONVERGENT B0 ;  /* 0x0000000000007941 */ /* 0x000fea0003800200 */
.L_x_17:
[----:B------:R-:W0:Y:S01]  /*2ed0*/  LDC.64 R2, c[0x0][0x390] ;  /* 0x0000e400ff027b82 */ /* 0x000e220000000a00 */
[----:B------:R2:W-:Y:S01]  /*2ee0*/  STG.E desc[UR10][R6.64], R17 ;  /* 0x0000001106007986 */ /* 0x0005e2000c10190a */
[----:B0-----:R-:W-:-:S04]  /*2ef0*/  ISETP.GE.U32.AND P0, PT, R2, 0x2, PT ;  /* 0x000000020200780c */ /* 0x001fc80003f06070 */
[----:B------:R-:W-:-:S13]  /*2f00*/  ISETP.GE.U32.AND.EX P0, PT, R3, RZ, PT, P0 ;  /* 0x000000ff0300720c */ /* 0x000fda0003f06100 */
[----:B--2---:R-:W-:Y:S05]  /*2f10*/  @!P0 BRA `(.L_x_19) ;  /* 0x0000001000508947 */ /* 0x004fea0003800000 */
[----:B------:R-:W-:Y:S01]  /*2f20*/  IADD3 R0, P1, PT, -R2, UR6, RZ ;  /* 0x0000000602007c10 */ /* 0x000fe2000ff3e1ff */
[----:B------:R-:W-:-:S03]  /*2f30*/  ULOP3.LUT UR5, UR12, 0xf, URZ, 0xc0, !UPT ;  /* 0x0000000f0c057892 */ /* 0x000fc6000f8ec0ff */
[----:B------:R-:W-:Y:S01]  /*2f40*/  ISETP.GE.U32.AND P0, PT, R0, 0xf, PT ;  /* 0x0000000f0000780c */ /* 0x000fe20003f06070 */
[----:B------:R-:W-:Y:S01]  /*2f50*/  UISETP.NE.U32.AND UP0, UPT, UR5, URZ, UPT ;  /* 0x000000ff0500728c */ /* 0x000fe2000bf05070 */
[----:B------:R-:W-:Y:S01]  /*2f60*/  IADD3.X R3, PT, PT, ~R3, UR7, RZ, P1, !PT ;  /* 0x0000000703037c10 */ /* 0x000fe20008ffe5ff */
[----:B------:R-:W-:Y:S02]  /*2f70*/  IMAD.MOV.U32 R0, RZ, RZ, RZ ;  /* 0x000000ffff007224 */ /* 0x000fe400078e00ff */
[----:B------:R-:W-:Y:S01]  /*2f80*/  UISETP.NE.AND.EX UP0, UPT, URZ, URZ, UPT, UP0 ;  /* 0x000000ffff00728c */ /* 0x000fe2000bf05300 */
[----:B------:R-:W-:Y:S01]  /*2f90*/  ISETP.GE.U32.AND.EX P0, PT, R3, RZ, PT, P0 ;  /* 0x000000ff0300720c */ /* 0x000fe20003f06100 */
[----:B------:R-:W-:-:S12]  /*2fa0*/  HFMA2 R3, -RZ, RZ, 0, 5.9604644775390625e-08 ;  /* 0x00000001ff037431 */ /* 0x000fd800000001ff */
[----:B------:R-:W-:Y:S05]  /*2fb0*/  @!P0 BRA `(.L_x_20) ;  /* 0x0000000400008947 */ /* 0x000fea0003800000 */
[----:B------:R-:W-:Y:S01]  /*2fc0*/  IADD3 R10, P0, PT, R6, 0x20, RZ ;  /* 0x00000020060a7810 */ /* 0x000fe20007f1e0ff */
[----:B------:R-:W-:Y:S01]  /*2fd0*/  IMAD.MOV.U32 R0, RZ, RZ, RZ ;  /* 0x000000ffff007224 */ /* 0x000fe200078e00ff */
[----:B------:R-:W-:Y:S01]  /*2fe0*/  MOV R3, 0x1 ;  /* 0x0000000100037802 */ /* 0x000fe20000000f00 */
[----:B------:R-:W-:Y:S01]  /*2ff0*/  ULOP3.LUT UR4, UR12, 0xfffffff0, URZ, 0xc0, !UPT ;  /* 0xfffffff00c047892 */ /* 0x000fe2000f8ec0ff */
[----:B------:R-:W-:-:S11]  /*3000*/  IADD3.X R11, PT, PT, RZ, R7, RZ, P0, !PT ;  /* 0x00000007ff0b7210 */ /* 0x000fd600007fe4ff */
.L_x_21:
[----:B----4-:R-:W-:Y:S01]  /*3010*/  IMAD.MOV.U32 R8, RZ, RZ, R10 ;  /* 0x000000ffff087224 */ /* 0x010fe200078e000a */
[----:B------:R-:W-:-:S05]  /*3020*/  MOV R9, R11 ;  /* 0x0000000b00097202 */ /* 0x000fca0000000f00 */
        /* <DEDUP_REMOVED lines=9> */
[----:B------:R-:W5:Y:S04]  /*30c0*/  LDG.E R12, desc[UR10][R8.64+0x8] ;  /* 0x0000080a080c7981 */ /* 0x000f68000c1e1900 */
[----:B------:R-:W5:Y:S04]  /*30d0*/  LDG.E R13, desc[UR10][R8.64+0xc] ;  /* 0x00000c0a080d7981 */ /* 0x000f68000c1e1900 */
[----:B-1----:R-:W5:Y:S04]  /*30e0*/  LDG.E R14, desc[UR10][R8.64+0x10] ;  /* 0x0000100a080e7981 */ /* 0x002f68000c1e1900 */
[----:B------:R-:W5:Y:S01]  /*30f0*/  LDG.E R15, desc[UR10][R8.64+0x14] ;  /* 0x0000140a080f7981 */ /* 0x000f62000c1e1900 */
[----:B--2---:R-:W-:-:S03]  /*3100*/  FFMA R19, R17, -0.26794922351837158203, R16 ;  /* 0xbe8930a411137823 */ /* 0x004fc60000000010 */
[----:B------:R-:W2:Y:S04]  /*3110*/  LDG.E R16, desc[UR10][R8.64+0x18] ;  /* 0x0000180a08107981 */ /* 0x000ea8000c1e1900 */
[----:B------:R-:W2:Y:S04]  /*3120*/  LDG.E R17, desc[UR10][R8.64+0x1c] ;  /* 0x00001c0a08117981 */ /* 0x000ea8000c1e1900 */
[----:B------:R3:W-:Y:S02]  /*3130*/  STG.E desc[UR10][R8.64+-0x1c], R19 ;  /* 0xffffe41308007986 */ /* 0x0007e4000c10190a */
[----:B---3--:R-:W-:-:S02]  /*3140*/  FFMA R19, R19, -0.26794922351837158203, R18 ;  /* 0xbe8930a413137823 */ /* 0x008fc40000000012 */
[----:B------:R-:W3:Y:S01]  /*3150*/  LDG.E R18, desc[UR10][R8.64+0x20] ;  /* 0x0000200a08127981 */ /* 0x000ee2000c1e1900 */
[----:B------:R-:W-:Y:S01]  /*3160*/  IADD3 R3, P0, PT, R3, 0x10, RZ ;  /* 0x0000001003037810 */ /* 0x000fe20007f1e0ff */
[----:B----4-:R-:W-:Y:S02]  /*3170*/  FFMA R21, R19, -0.26794922351837158203, R28 ;  /* 0xbe8930a413157823 */ /* 0x010fe4000000001c */
[----:B------:R-:W-:Y:S02]  /*3180*/  STG.E desc[UR10][R8.64+-0x18], R19 ;  /* 0xffffe81308007986 */ /* 0x000fe4000c10190a */
[----:B-----5:R-:W-:Y:S01]  /*3190*/  FFMA R23, R21, -0.26794922351837158203, R26 ;  /* 0xbe8930a415177823 */ /* 0x020fe2000000001a */
[----:B------:R-:W-:Y:S01]  /*31a0*/  IMAD.X R0, RZ, RZ, R0, P0 ;  /* 0x000000ffff007224 */ /* 0x000fe200000e0600 */
[----:B------:R-:W-:Y:S02]  /*31b0*/  STG.E desc[UR10][R8.64+-0x14], R21 ;  /* 0xffffec1508007986 */ /* 0x000fe4000c10190a */
[----:B------:R-:W-:-:S02]  /*31c0*/  FFMA R25, R23, -0.26794922351837158203, R24 ;  /* 0xbe8930a417197823 */ /* 0x000fc40000000018 */
[----:B------:R-:W-:Y:S02]  /*31d0*/  STG.E desc[UR10][R8.64+-0x10], R23 ;  /* 0xfffff01708007986 */ /* 0x000fe4000c10190a */
[----:B------:R-:W-:Y:S02]  /*31e0*/  FFMA R27, R25, -0.26794922351837158203, R22 ;  /* 0xbe8930a4191b7823 */ /* 0x000fe40000000016 */
[----:B------:R-:W-:Y:S02]  /*31f0*/  STG.E desc[UR10][R8.64+-0xc], R25 ;  /* 0xfffff41908007986 */ /* 0x000fe4000c10190a */
[----:B------:R-:W-:Y:S02]  /*3200*/  FFMA R29, R27, -0.26794922351837158203, R20 ;  /* 0xbe8930a41b1d7823 */ /* 0x000fe40000000014 */
[----:B------:R-:W-:Y:S02]  /*3210*/  STG.E desc[UR10][R8.64+-0x8], R27 ;  /* 0xfffff81b08007986 */ /* 0x000fe4000c10190a */
[----:B------:R-:W-:-:S02]  /*3220*/  FFMA R10, R29, -0.26794922351837158203, R10 ;  /* 0xbe8930a41d0a7823 */ /* 0x000fc4000000000a */
[----:B------:R-:W-:Y:S02]  /*3230*/  STG.E desc[UR10][R8.64+-0x4], R29 ;  /* 0xfffffc1d08007986 */ /* 0x000fe4000c10190a */
[----:B------:R-:W-:Y:S02]  /*3240*/  FFMA R11, R10, -0.26794922351837158203, R11 ;  /* 0xbe8930a40a0b7823 */ /* 0x000fe4000000000b */
[----:B------:R0:W-:Y:S02]  /*3250*/  STG.E desc[UR10][R8.64], R10 ;  /* 0x0000000a08007986 */ /* 0x0001e4000c10190a */
[----:B------:R-:W-:Y:S02]  /*3260*/  FFMA R12, R11, -0.26794922351837158203, R12 ;  /* 0xbe8930a40b0c7823 */ /* 0x000fe4000000000c */
[----:B------:R1:W-:Y:S02]  /*3270*/  STG.E desc[UR10][R8.64+0x4], R11 ;  /* 0x0000040b08007986 */ /* 0x0003e4000c10190a */
[----:B------:R-:W-:-:S02]  /*3280*/  FFMA R13, R12, -0.26794922351837158203, R13 ;  /* 0xbe8930a40c0d7823 */ /* 0x000fc4000000000d */
[----:B------:R4:W-:Y:S02]  /*3290*/  STG.E desc[UR10][R8.64+0x8], R12 ;  /* 0x0000080c08007986 */ /* 0x0009e4000c10190a */
[----:B------:R-:W-:Y:S01]  /*32a0*/  FFMA R14, R13, -0.26794922351837158203, R14 ;  /* 0xbe8930a40d0e7823 */ /* 0x000fe2000000000e */
[----:B0-----:R-:W-:Y:S01]  /*32b0*/  IADD3 R10, P1, PT, R3, -UR4, RZ ;  /* 0x80000004030a7c10 */ /* 0x001fe2000ff3e0ff */
[----:B------:R4:W-:Y:S02]  /*32c0*/  STG.E desc[UR10][R8.64+0xc], R13 ;  /* 0x00000c0d08007986 */ /* 0x0009e4000c10190a */
[----:B------:R-:W-:Y:S01]  /*32d0*/  FFMA R15, R14, -0.26794922351837158203, R15 ;  /* 0xbe8930a40e0f7823 */ /* 0x000fe2000000000f */
[----:B------:R-:W-:Y:S01]  /*32e0*/  ISETP.NE.U32.AND P0, PT, R10, 0x1, PT ;  /* 0x000000010a00780c */ /* 0x000fe20003f05070 */
[----:B------:R4:W-:Y:S01]  /*32f0*/  STG.E desc[UR10][R8.64+0x10], R14 ;  /* 0x0000100e08007986 */ /* 0x0009e2000c10190a */
[----:B------:R-:W-:-:S03]  /*3300*/  IADD3.X R10, PT, PT, R0, ~UR13, RZ, P1, !PT ;  /* 0x8000000d000a7c10 */ /* 0x000fc60008ffe4ff */
[----:B------:R4:W-:Y:S01]  /*3310*/  STG.E desc[UR10][R8.64+0x14], R15 ;  /* 0x0000140f08007986 */ /* 0x0009e2000c10190a */
[----:B------:R-:W-:Y:S02]  /*3320*/  ISETP.NE.AND.EX P0, PT, R10, RZ, PT, P0 ;  /* 0x000000ff0a00720c */ /* 0x000fe40003f05300 */
[----:B------:R-:W-:-:S04]  /*3330*/  IADD3 R10, P1, PT, R8, 0x40, RZ ;  /* 0x00000040080a7810 */ /* 0x000fc80007f3e0ff */
[----:B-1----:R-:W-:Y:S01]  /*3340*/  IADD3.X R11, PT, PT, RZ, R9, RZ, P1, !PT ;  /* 0x00000009ff0b7210 */ /* 0x002fe20000ffe4ff */
[----:B--2---:R-:W-:-:S04]  /*3350*/  FFMA R16, R15, -0.26794922351837158203, R16 ;  /* 0xbe8930a40f107823 */ /* 0x004fc80000000010 */
[----:B------:R-:W-:Y:S01]  /*3360*/  FFMA R19, R16, -0.26794922351837158203, R17 ;  /* 0xbe8930a410137823 */ /* 0x000fe20000000011 */
[----:B------:R4:W-:Y:S04]  /*3370*/  STG.E desc[UR10][R8.64+0x18], R16 ;  /* 0x0000181008007986 */ /* 0x0009e8000c10190a */
[----:B------:R4:W-:Y:S01]  /*3380*/  STG.E desc[UR10][R8.64+0x1c], R19 ;  /* 0x00001c1308007986 */ /* 0x0009e2000c10190a */
[----:B---3--:R-:W-:-:S05]  /*3390*/  FFMA R17, R19, -0.26794922351837158203, R18 ;  /* 0xbe8930a413117823 */ /* 0x008fca0000000012 */
[----:B------:R4:W-:Y:S01]  /*33a0*/  STG.E desc[UR10][R8.64+0x20], R17 ;  /* 0x0000201108007986 */ /* 0x0009e2000c10190a */
[----:B------:R-:W-:Y:S05]  /*33b0*/  @P0 BRA `(.L_x_21) ;  /* 0xfffffffc00140947 */ /* 0x000fea000383ffff */
.L_x_20:
[----:B------:R-:W-:Y:S05]  /*33c0*/  BRA.U !UP0, `(.L_x_19) ;  /* 0x0000000d08247547 */ /* 0x000fea000b800000 */
[----:B------:R-:W-:Y:S02]  /*33d0*/  UISETP.GE.U32.AND UP1, UPT, UR5, 0x8, UPT ;  /* 0x000000080500788c */ /* 0x000fe4000bf26070 */
[----:B------:R-:W-:Y:S02]  /*33e0*/  ULOP3.LUT UR4, UR12, 0x7, URZ, 0xc0, !UPT ;  /* 0x000000070c047892 */ /* 0x000fe4000f8ec0ff */
[----:B------:R-:W-:Y:S02]  /*33f0*/  UISETP.GE.U32.AND.EX UP1, UPT, URZ, URZ, UPT, UP1 ;  /* 0x000000ffff00728c */ /* 0x000fe4000bf26110 */
[----:B------:R-:W-:-:S04]  /*3400*/  UISETP.NE.U32.AND UP0, UPT, UR4, URZ, UPT ;  /* 0x000000ff0400728c */ /* 0x000fc8000bf05070 */
[----:B------:R-:W-:-:S03]  /*3410*/  UISETP.NE.AND.EX UP0, UPT, URZ, URZ, UPT, UP0 ;  /* 0x000000ffff00728c */ /* 0x000fc6000bf05300 */
[----:B------:R-:W-:Y:S08]  /*3420*/  BRA.U !UP1, `(.L_x_22) ;  /* 0x0000000509c07547 */ /* 0x000ff0000b800000 */
[----:B----4-:R-:W-:Y:S01]  /*3430*/  IADD3 R8, P0, PT, RZ, RZ, RZ ;  /* 0x000000ffff087210 */ /* 0x010fe20007f1e0ff */
[C---:B------:R-:W-:Y:S01]  /*3440*/  IMAD.SHL.U32 R9, R3.reuse, 0x4, RZ ;  /* 0x0000000403097824 */ /* 0x040fe200078e00ff */
[C---:B------:R-:W-:Y:S02]  /*3450*/  SHF.L.U64.HI R11, R3.reuse, 0x2, R0 ;  /* 0x00000002030b7819 */ /* 0x040fe40000010200 */
[----:B------:R-:W-:Y:S02]  /*3460*/  IADD3.X R13, PT, PT, R3, -0x1, RZ, P0, !PT ;  /* 0xffffffff030d7810 */ /* 0x000fe400007fe4ff */
[----:B-1----:R-:W-:Y:S02]  /*3470*/  IADD3 R14, P2, PT, R9, R6, RZ ;  /* 0x00000006090e7210 */ /* 0x002fe40007f5e0ff */
[----:B------:R-:W-:Y:S02]  /*3480*/  SHF.R.S64 R17, R8, 0x1e, R13 ;  /* 0x0000001e08117819 */ /* 0x000fe4000000100d */
[----:B------:R-:W-:-:S02]  /*3490*/  IADD3.X R15, PT, PT, R11, R7, RZ, P2, !PT ;  /* 0x000000070b0f7210 */ /* 0x000fc400017fe4ff */
[----:B------:R-:W-:-:S03]  /*34a0*/  IADD3 R16, P1, PT, R17, R6, RZ ;  /* 0x0000000611107210 */ /* 0x000fc60007f3e0ff */
[----:B------:R-:W2:Y:S01]  /*34b0*/  LDG.E R19, desc[UR10][R14.64] ;  /* 0x0000000a0e137981 */ /* 0x000ea2000c1e1900 */
[----:B------:R-:W-:-:S05]  /*34c0*/  LEA.HI.X.SX32 R17, R13, R7, 0x2, P1 ;  /* 0x000000070d117211 */ /* 0x000fca00008f16ff */
[----:B------:R-:W2:Y:S01]  /*34d0*/  LDG.E R16, desc[UR10][R16.64] ;  /* 0x0000000a10107981 */ /* 0x000ea2000c1e1900 */
[----:B------:R-:W-:Y:S02]  /*34e0*/  IADD3 R13, P1, PT, R9, 0x4, RZ ;  /* 0x00000004090d7810 */ /* 0x000fe40007f3e0ff */
[----:B------:R-:W-:Y:S02]  /*34f0*/  SHF.R.S64 R21, RZ, 0x1e, R3 ;  /* 0x0000001eff157819 */ /* 0x000fe40000001003 */
[----:B------:R-:W-:Y:S01]  /*3500*/  LOP3.LUT R13, R13, 0xfffffffc, RZ, 0xc0, !PT ;  /* 0xfffffffc0d0d7812 */ /* 0x000fe200078ec0ff */
[----:B------:R-:W-:Y:S01]  /*3510*/  IMAD.X R23, RZ, RZ, R11, P1 ;  /* 0x000000ffff177224 */ /* 0x000fe200008e060b */
[-C--:B------:R-:W-:Y:S02]  /*3520*/  IADD3 R20, P1, PT, R21, R6.reuse, RZ ;  /* 0x0000000615147210 */ /* 0x080fe40007f3e0ff */
[----:B------:R-:W-:Y:S02]  /*3530*/  IADD3 R12, P2, PT, R13, R6, RZ ;  /* 0x000000060d0c7210 */ /* 0x000fe40007f5e0ff */
[----:B------:R-:W-:-:S02]  /*3540*/  LOP3.LUT R23, R23, 0x3, RZ, 0xc0, !PT ;  /* 0x0000000317177812 */ /* 0x000fc400078ec0ff */
[-C--:B------:R-:W-:Y:S02]  /*3550*/  LEA.HI.X.SX32 R21, R3, R7.reuse, 0x2, P1 ;  /* 0x0000000703157211 */ /* 0x080fe400008f16ff */
[----:B------:R-:W-:Y:S01]  /*3560*/  IADD3.X R13, PT, PT, R23, R7, RZ, P2, !PT ;  /* 0x00000007170d7210 */ /* 0x000fe200017fe4ff */
[----:B--2---:R-:W-:-:S05]  /*3570*/  FFMA R23, R16, -0.26794922351837158203, R19 ;  /* 0xbe8930a410177823 */ /* 0x004fca0000000013 */
[----:B------:R0:W-:Y:S04]  /*3580*/  STG.E desc[UR10][R14.64], R23 ;  /* 0x000000170e007986 */ /* 0x0001e8000c10190a */
[----:B------:R-:W2:Y:S04]  /*3590*/  LDG.E R20, desc[UR10][R20.64] ;  /* 0x0000000a14147981 */ /* 0x000ea8000c1e1900 */
[----:B------:R-:W2:Y:S01]  /*35a0*/  LDG.E R25, desc[UR10][R12.64] ;  /* 0x0000000a0c197981 */ /* 0x000ea2000c1e1900 */
[----:B------:R-:W-:Y:S02]  /*35b0*/  IADD3 R17, P1, PT, R9, 0x8, RZ ;  /* 0x0000000809117810 */ /* 0x000fe40007f3e0ff */
[----:B------:R-:W-:-:S02]  /*35c0*/  IADD3.X R29, PT, PT, R3, 0x1, RZ, P0, !PT ;  /* 0x00000001031d7810 */ /* 0x000fc400007fe4ff */
[----:B------:R-:W-:Y:S01]  /*35d0*/  LOP3.LUT R17, R17, 0xfffffffc, RZ, 0xc0, !PT ;  /* 0xfffffffc11117812 */ /* 0x000fe200078ec0ff */
[----:B------:R-:W-:Y:S01]  /*35e0*/  IMAD.X R27, RZ, RZ, R11, P1 ;  /* 0x000000ffff1b7224 */ /* 0x000fe200008e060b */
[----:B------:R-:W-:Y:S02]  /*35f0*/  SHF.R.S64 R19, R8, 0x1e, R29 ;  /* 0x0000001e08137819 */ /* 0x000fe4000000101d */
[-C--:B------:R-:W-:Y:S02]  /*3600*/  IADD3 R16, P2, PT, R17, R6.reuse, RZ ;  /* 0x0000000611107210 */ /* 0x080fe40007f5e0ff */
[----:B------:R-:W-:Y:S02]  /*3610*/  IADD3 R18, P1, PT, R19, R6, RZ ;  /* 0x0000000613127210 */ /* 0x000fe40007f3e0ff */
[----:B------:R-:W-:Y:S02]  /*3620*/  LOP3.LUT R27, R27, 0x3, RZ, 0xc0, !PT ;  /* 0x000000031b1b7812 */ /* 0x000fe400078ec0ff */
[----:B------:R-:W-:-:S02]  /*3630*/  LEA.HI.X.SX32 R19, R29, R7, 0x2, P1 ;  /* 0x000000071d137211 */ /* 0x000fc400008f16ff */
[----:B------:R-:W-:Y:S01]  /*3640*/  IADD3.X R17, PT, PT, R27, R7, RZ, P2, !PT ;  /* 0x000000071b117210 */ /* 0x000fe200017fe4ff */
[----:B--2---:R-:W-:-:S05]  /*3650*/  FFMA R25, R20, -0.26794922351837158203, R25 ;  /* 0xbe8930a414197823 */ /* 0x004fca0000000019 */
[----:B------:R1:W-:Y:S04]  /*3660*/  STG.E desc[UR10][R12.64], R25 ;  /* 0x000000190c007986 */ /* 0x0003e8000c10190a */
[----:B------:R-:W2:Y:S04]  /*3670*/  LDG.E R18, desc[UR10][R18.64] ;  /* 0x0000000a12127981 */ /* 0x000ea8000c1e1900 */
[----:B0-----:R-:W2:Y:S01]  /*3680*/  LDG.E R23, desc[UR10][R16.64] ;  /* 0x0000000a10177981 */ /* 0x001ea2000c1e1900 */
        /* <DEDUP_REMOVED lines=13> */
[----:B-1----:R-:W2:Y:S01]  /*3760*/  LDG.E R25, desc[UR10][R14.64] ;  /* 0x0000000a0e197981 */ /* 0x002ea2000c1e1900 */
        /* <DEDUP_REMOVED lines=42> */
[----:B------:R-:W-:Y:S02]  /*3a10*/  IADD3.X R27, PT, PT, R3, 0x6, RZ, P0, !PT ;  /* 0x00000006031b7810 */ /* 0x000fe400007fe4ff */
[----:B------:R-:W-:-:S02]  /*3a20*/  IADD3 R9, P0, PT, R9, 0x1c, RZ ;  /* 0x0000001c09097810 */ /* 0x000fc40007f1e0ff */
[----:B------:R-:W-:Y:S02]  /*3a30*/  SHF.R.S64 R23, R8, 0x1e, R27 ;  /* 0x0000001e08177819 */ /* 0x000fe4000000101b */
[----:B------:R-:W-:Y:S01]  /*3a40*/  LOP3.LUT R9, R9, 0xfffffffc, RZ, 0xc0, !PT ;  /* 0xfffffffc09097812 */ /* 0x000fe200078ec0ff */
[----:B------:R-:W-:Y:S01]  /*3a50*/  IMAD.X R21, RZ, RZ, R11, P0 ;  /* 0x000000ffff157224 */ /* 0x000fe200000e060b */
        /* <DEDUP_REMOVED lines=9> */
[----:B------:R-:W-:Y:S01]  /*3af0*/  IMAD.MOV.U32 R0, RZ, RZ, RZ ;  /* 0x000000ffff007224 */ /* 0x000fe200078e00ff */
[----:B------:R-:W-:Y:S01]  /*3b00*/  IADD3 R3, PT, PT, R3, 0x8, RZ ;  /* 0x0000000803037810 */ /* 0x000fe20007ffe0ff */
[----:B--2---:R-:W-:-:S05]  /*3b10*/  FFMA R17, R10, -0.26794922351837158203, R17 ;  /* 0xbe8930a40a117823 */ /* 0x004fca0000000011 */
[----:B------:R0:W-:Y:S02]  /*3b20*/  STG.E desc[UR10][R8.64], R17 ;  /* 0x0000001108007986 */ /* 0x0001e4000c10190a */
.L_x_22:
        /* <DEDUP_REMOVED lines=8> */
[----:B01--4-:R-:W-:Y:S01]  /*3bb0*/  IADD3 R14, P0, PT, RZ, RZ, RZ ;  /* 0x000000ffff0e7210 */ /* 0x013fe20007f1e0ff */
[C---:B------:R-:W-:Y:S01]  /*3bc0*/  IMAD.SHL.U32 R15, R3.reuse, 0x4, RZ ;  /* 0x00000004030f7824 */ /* 0x040fe200078e00ff */
[C---:B------:R-:W-:Y:S02]  /*3bd0*/  SHF.L.U64.HI R17, R3.reuse, 0x2, R0 ;  /* 0x0000000203117819 */ /* 0x040fe40000010200 */
[----:B------:R-:W-:Y:S02]  /*3be0*/  IADD3.X R9, PT, PT, R3, -0x1, RZ, P0, !PT ;  /* 0xffffffff03097810 */ /* 0x000fe400007fe4ff */
[----:B------:R-:W-:Y:S02]  /*3bf0*/  IADD3 R10, P2, PT, R15, R6, RZ ;  /* 0x000000060f0a7210 */ /* 0x000fe40007f5e0ff */
[----:B------:R-:W-:Y:S02]  /*3c00*/  SHF.R.S64 R13, R14, 0x1e, R9 ;  /* 0x0000001e0e0d7819 */ /* 0x000fe40000001009 */
[----:B------:R-:W-:-:S02]  /*3c10*/  IADD3.X R11, PT, PT, R17, R7, RZ, P2, !PT ;  /* 0x00000007110b7210 */ /* 0x000fc400017fe4ff */
[----:B------:R-:W-:-:S03]  /*3c20*/  IADD3 R12, P1, PT, R13, R6, RZ ;  /* 0x000000060d0c7210 */ /* 0x000fc60007f3e0ff */
[----:B------:R-:W2:Y:S01]  /*3c30*/  LDG.E R21, desc[UR10][R10.64] ;  /* 0x0000000a0a157981 */ /* 0x000ea2000c1e1900 */
[----:B------:R-:W-:-:S05]  /*3c40*/  LEA.HI.X.SX32 R13, R9, R7, 0x2, P1 ;  /* 0x00000007090d7211 */ /* 0x000fca00008f16ff */
[----:B------:R-:W2:Y:S01]  /*3c50*/  LDG.E R12, desc[UR10][R12.64] ;  /* 0x0000000a0c0c7981 */ /* 0x000ea2000c1e1900 */
[----:B------:R-:W-:-:S05]  /*3c60*/  IADD3 R0, P1, PT, R15, 0x4, RZ ;  /* 0x000000040f007810 */ /* 0x000fca0007f3e0ff */
[----:B------:R-:W-:Y:S01]  /*3c70*/  IMAD.X R8, RZ, RZ, R17, P1 ;  /* 0x000000ffff087224 */ /* 0x000fe200008e0611 */
[----:B------:R-:W-:Y:S02]  /*3c80*/  LOP3.LUT R9, R0, 0xfffffffc, RZ, 0xc0, !PT ;  /* 0xfffffffc00097812 */ /* 0x000fe400078ec0ff */
[----:B------:R-:W-:Y:S02]  /*3c90*/  SHF.R.S64 R19, RZ, 0x1e, R3 ;  /* 0x0000001eff137819 */ /* 0x000fe40000001003 */
[----:B------:R-:W-:Y:S02]  /*3ca0*/  LOP3.LUT R23, R8, 0x3, RZ, 0xc0, !PT ;  /* 0x0000000308177812 */ /* 0x000fe400078ec0ff */
[-C--:B------:R-:W-:Y:S02]  /*3cb0*/  IADD3 R8, P2, PT, R9, R6.reuse, RZ ;  /* 0x0000000609087210 */ /* 0x080fe40007f5e0ff */
[----:B------:R-:W-:Y:S02]  /*3cc0*/  IADD3 R18, P1, PT, R19, R6, RZ ;  /* 0x0000000613127210 */ /* 0x000fe40007f3e0ff */
[----:B------:R-:W-:-:S02]  /*3cd0*/  IADD3.X R9, PT, PT, R23, R7, RZ, P2, !PT ;  /* 0x0000000717097210 */ /* 0x000fc400017fe4ff */
[----:B------:R-:W-:Y:S01]  /*3ce0*/  LEA.HI.X.SX32 R19, R3, R7, 0x2, P1 ;  /* 0x0000000703137211 */ /* 0x000fe200008f16ff */
[----:B--2---:R-:W-:-:S05]  /*3cf0*/  FFMA R23, R12, -0.26794922351837158203, R21 ;  /* 0xbe8930a40c177823 */ /* 0x004fca0000000015 */
[----:B------:R0:W-:Y:S04]  /*3d00*/  STG.E desc[UR10][R10.64], R23 ;  /* 0x000000170a007986 */ /* 0x0001e8000c10190a */
[----:B------:R-:W2:Y:S04]  /*3d10*/  LDG.E R18, desc[UR10][R18.64] ;  /* 0x0000000a12127981 */ /* 0x000ea8000c1e1900 */
[----:B------:R-:W2:Y:S01]  /*3d20*/  LDG.E R25, desc[UR10][R8.64] ;  /* 0x0000000a08197981 */ /* 0x000ea2000c1e1900 */
[----:B------:R-:W-:Y:S02]  /*3d30*/  IADD3 R0, P1, PT, R15, 0x8, RZ ;  /* 0x000000080f007810 */ /* 0x000fe40007f3e0ff */
[----:B------:R-:W-:-:S03]  /*3d40*/  IADD3.X R13, PT, PT, R3, 0x1, RZ, P0, !PT ;  /* 0x00000001030d7810 */ /* 0x000fc600007fe4ff */
[----:B------:R-:W-:Y:S01]  /*3d50*/  IMAD.X R12, RZ, RZ, R17, P1 ;  /* 0x000000ffff0c7224 */ /* 0x000fe200008e0611 */
[----:B------:R-:W-:Y:S02]  /*3d60*/  SHF.R.S64 R21, R14, 0x1e, R13 ;  /* 0x0000001e0e157819 */ /* 0x000fe4000000100d */
[----:B------:R-:W-:Y:S02]  /*3d70*/  LOP3.LUT R27, R0, 0xfffffffc, RZ, 0xc0, !PT ;  /* 0xfffffffc001b7812 */ /* 0x000fe400078ec0ff */
[-C--:B------:R-:W-:Y:S02]  /*3d80*/  IADD3 R20, P1, PT, R21, R6.reuse, RZ ;  /* 0x0000000615147210 */ /* 0x080fe40007f3e0ff */
[----:B------:R-:W-:Y:S02]  /*3d90*/  LOP3.LUT R29, R12, 0x3, RZ, 0xc0, !PT ;  /* 0x000000030c1d7812 */ /* 0x000fe400078ec0ff */
[----:B------:R-:W-:Y:S02]  /*3da0*/  IADD3 R12, P2, PT, R27, R6, RZ ;  /* 0x000000061b0c7210 */ /* 0x000fe40007f5e0ff */
[----:B------:R-:W-:-:S02]  /*3db0*/  LEA.HI.X.SX32 R21, R13, R7, 0x2, P1 ;  /* 0x000000070d157211 */ /* 0x000fc400008f16ff */
[----:B------:R-:W-:Y:S01]  /*3dc0*/  IADD3.X R13, PT, PT, R29, R7, RZ, P2, !PT ;  /* 0x000000071d0d7210 */ /* 0x000fe200017fe4ff */
[----:B--2---:R-:W-:-:S05]  /*3dd0*/  FFMA R25, R18, -0.26794922351837158203, R25 ;  /* 0xbe8930a412197823 */ /* 0x004fca0000000019 */
[----:B------:R1:W-:Y:S04]  /*3de0*/  STG.E desc[UR10][R8.64], R25 ;  /* 0x0000001908007986 */ /* 0x0003e8000c10190a */
[----:B------:R-:W2:Y:S04]  /*3df0*/  LDG.E R20, desc[UR10][R20.64] ;  /* 0x0000000a14147981 */ /* 0x000ea8000c1e1900 */
[----:B------:R-:W2:Y:S01]  /*3e00*/  LDG.E R19, desc[UR10][R12.64] ;  /* 0x0000000a0c137981 */ /* 0x000ea2000c1e1900 */
[----:B0-----:R-:W-:Y:S02]  /*3e10*/  IADD3.X R11, PT, PT, R3, 0x2, RZ, P0, !PT ;  /* 0x00000002030b7810 */ /* 0x001fe400007fe4ff */
        /* <DEDUP_REMOVED lines=11> */
[----:B------:R-:W3:Y:S04]  /*3ed0*/  LDG.E R14, desc[UR10][R14.64] ;  /* 0x0000000a0e0e7981 */ /* 0x000ee8000c1e1900 */
[----:B-1----:R-:W3:Y:S01]  /*3ee0*/  LDG.E R9, desc[UR10][R10.64] ;  /* 0x0000000a0a097981 */ /* 0x002ee2000c1e1900 */
[----:B------:R-:W-:Y:S01]  /*3ef0*/  IMAD.MOV.U32 R0, RZ, RZ, RZ ;  /* 0x000000ffff007224 */ /* 0x000fe200078e00ff */
[----:B------:R-:W-:Y:S01]  /*3f00*/  IADD3 R3, PT, PT, R3, 0x4, RZ ;  /* 0x0000000403037810 */ /* 0x000fe20007ffe0ff */
[----:B---3--:R-:W-:-:S05]  /*3f10*/  FFMA R9, R14, -0.26794922351837158203, R9 ;  /* 0xbe8930a40e097823 */ /* 0x008fca0000000009 */
[----:B------:R2:W-:Y:S02]  /*3f20*/  STG.E desc[UR10][R10.64], R9 ;  /* 0x000000090a007986 */ /* 0x0005e4000c10190a */
.L_x_23:
[----:B------:R-:W-:Y:S05]  /*3f30*/  BRA.U !UP0, `(.L_x_19) ;  /* 0x0000000108487547 */ /* 0x000fea000b800000 */
.L_x_24:
[----:B0--34-:R-:W-:-:S04]  /*3f40*/  IADD3 R8, P0, PT, RZ, RZ, RZ ;  /* 0x000000ffff087210 */ /* 0x019fc80007f1e0ff */
[----:B--2---:R-:W-:-:S04]  /*3f50*/  IADD3.X R13, PT, PT, R3, -0x1, RZ, P0, !PT ;  /* 0xffffffff030d7810 */ /* 0x004fc800007fe4ff */
[----:B------:R-:W-:Y:S02]  /*3f60*/  SHF.R.S64 R11, R8, 0x1e, R13 ;  /* 0x0000001e080b7819 */ /* 0x000fe4000000100d */
[-C--:B------:R-:W-:Y:S02]  /*3f70*/  LEA R8, P1, R3, R6.reuse, 0x2 ;  /* 0x0000000603087211 */ /* 0x080fe400078210ff */
[----:B------:R-:W-:Y:S02]  /*3f80*/  IADD3 R10, P0, PT, R11, R6, RZ ;  /* 0x000000060b0a7210 */ /* 0x000fe40007f1e0ff */
[-C--:B------:R-:W-:Y:S02]  /*3f90*/  LEA.HI.X R9, R3, R7.reuse, R0, 0x2, P1 ;  /* 0x0000000703097211 */ /* 0x080fe400008f1400 */
[----:B------:R-:W-:-:S03]  /*3fa0*/  LEA.HI.X.SX32 R11, R13, R7, 0x2, P0 ;  /* 0x000000070d0b7211 */ /* 0x000fc600000f16ff */
[----:B------:R-:W2:Y:S04]  /*3fb0*/  LDG.E R13, desc[UR10][R8.64] ;  /* 0x0000000a080d7981 */ /* 0x000ea8000c1e1900 */
[----:B------:R-:W2:Y:S01]  /*3fc0*/  LDG.E R10, desc[UR10][R10.64] ;  /* 0x0000000a0a0a7981 */ /* 0x000ea2000c1e1900 */
[----:B------:R-:W-:Y:S01]  /*3fd0*/  UIADD3 UR5, UP0, UPT, UR5, -0x1, URZ ;  /* 0xffffffff05057890 */ /* 0x000fe2000ff1e0ff */
[----:B------:R-:W-:Y:S02]  /*3fe0*/  HFMA2 R0, -RZ, RZ, 0, 0 ;  /* 0x00000000ff007431 */ /* 0x000fe400000001ff */
[----:B------:R-:W-:Y:S01]  /*3ff0*/  VIADD R3, R3, 0x1 ;  /* 0x0000000103037836 */ /* 0x000fe20000000000 */
[----:B------:R-:W-:Y:S02]  /*4000*/  UIADD3.X UR4, UPT, UPT, UR4, -0x1, URZ, UP0, !UPT ;  /* 0xffffffff04047890 */ /* 0x000fe400087fe4ff */
[----:B------:R-:W-:-:S04]  /*4010*/  UISETP.NE.U32.AND UP0, UPT, UR5, URZ, UPT ;  /* 0x000000ff0500728c */ /* 0x000fc8000bf05070 */
[----:B------:R-:W-:Y:S01]  /*4020*/  UISETP.NE.AND.EX UP0, UPT, UR4, URZ, UPT, UP0 ;  /* 0x000000ff0400728c */ /* 0x000fe2000bf05300 */
[----:B--2---:R-:W-:-:S05]  /*4030*/  FFMA R13, R10, -0.26794922351837158203, R13 ;  /* 0xbe8930a40a0d7823 */ /* 0x004fca000000000d */
[----:B------:R3:W-:Y:S03]  /*4040*/  STG.E desc[UR10][R8.64], R13 ;  /* 0x0000000d08007986 */ /* 0x0007e6000c10190a */
[----:B------:R-:W-:Y:S05]  /*4050*/  BRA.U UP0, `(.L_x_24) ;  /* 0xfffffffd00b87547 */ /* 0x000fea000b83ffff */
.L_x_19:
[----:B------:R-:W5:Y:S01]  /*4060*/  LDG.E R0, desc[UR10][R4.64+-0x4] ;  /* 0xfffffc0a04007981 */ /* 0x000f62000c1e1900 */
[----:B0--34-:R-:W-:-:S05]  /*4070*/  VIADD R8, R2, 0xfffffffe ;  /* 0xfffffffe02087836 */ /* 0x019fca0000000000 */
[----:B------:R-:W-:Y:S01]  /*4080*/  ISETP.GE.AND P0, PT, R8, RZ, PT ;  /* 0x000000ff0800720c */ /* 0x000fe20003f06270 */
[----:B-----5:R-:W-:-:S05]  /*4090*/  FMUL R3, R0, 0.21132488548755645752 ;  /* 0x3e58658d00037820 */ /* 0x020fca0000400000 */
[----:B------:R0:W-:Y:S07]  /*40a0*/  STG.E desc[UR10][R4.64+-0x4], R3 ;  /* 0xfffffc0304007986 */ /* 0x0001ee000c10190a */
[----:B------:R-:W-:Y:S05]  /*40b0*/  @!P0 EXIT ;  /* 0x000000000000894d */ /* 0x000fea0003800000 */
[----:B0-----:R-:W-:Y:S01]  /*40c0*/  MOV R5, R8 ;  /* 0x0000000800057202 */ /* 0x001fe20000000f00 */
[----:B------:R-:W-:-:S03]  /*40d0*/  VIADD R3, R2, 0xffffffff ;  /* 0xffffffff02037836 */ /* 0x000fc60000000000 */
[----:B------:R-:W-:Y:S02]  /*40e0*/  ISETP.GE.U32.AND P0, PT, R5, 0xf, PT ;  /* 0x0000000f0500780c */ /* 0x000fe40003f06070 */
[----:B------:R-:W-:-:S11]  /*40f0*/  LOP3.LUT R4, R3, 0xf, RZ, 0xc0, !PT ;  /* 0x0000000f03047812 */ /* 0x000fd600078ec0ff */
[----:B------:R-:W-:Y:S05]  /*4100*/  @!P0 BRA `(.L_x_25) ;  /* 0x0000000400a48947 */ /* 0x000fea0003800000 */
[----:B--2---:R-:W-:-:S05]  /*4110*/  IMAD.WIDE.U32 R8, R3, 0x4, R6 ;  /* 0x0000000403087825 */ /* 0x004fca00078e0006 */
[----:B-1----:R0:W5:Y:S01]  /*4120*/  LDG.E R15, desc[UR10][R8.64] ;  /* 0x0000000a080f7981 */ /* 0x002162000c1e1900 */
[----:B------:R-:W-:Y:S02]  /*4130*/  LOP3.LUT R0, R3, 0xfffffff0, RZ, 0xc0, !PT ;  /* 0xfffffff003007812 */ /* 0x000fe400078ec0ff */
[----:B------:R-:W-:-:S03]  /*4140*/  IADD3 R5, PT, PT, R2, -0x8, RZ ;  /* 0xfffffff802057810 */ /* 0x000fc60007ffe0ff */
[----:B------:R-:W-:-:S07]  /*4150*/  IMAD.MOV R0, RZ, RZ, -R0 ;  /* 0x000000ffff007224 */ /* 0x000fce00078e0a00 */
.L_x_26:
[----:B0-2---:R-:W-:-:S05]  /*4160*/  IADD3 R9, PT, PT, R5, 0x6, RZ ;  /* 0x0000000605097810 */ /* 0x005fca0007ffe0ff */
[----:B------:R-:W-:-:S05]  /*4170*/  IMAD.WIDE.U32 R8, R9, 0x4, R6 ;  /* 0x0000000409087825 */ /* 0x000fca00078e0006 */
[----:B------:R-:W2:Y:S01]  /*4180*/  LDG.E R2, desc[UR10][R8.64] ;  /* 0x0000000a08027981 */ /* 0x000ea2000c1e1900 */
[----:B------:R-:W-:-:S04]  /*4190*/  VIADD R11, R5, 0x5 ;  /* 0x00000005050b7836 */ /* 0x000fc80000000000 */
[----:B------:R-:W-:-:S04]  /*41a0*/  IMAD.WIDE.U32 R10, R11, 0x4, R6 ;  /* 0x000000040b0a7825 */ /* 0x000fc800078e0006 */
[----:B--2--5:R-:W-:-:S04]  /*41b0*/  FADD R2, -R2, R15 ;  /* 0x0000000f02027221 */ /* 0x024fc80000000100 */
[----:B------:R-:W-:-:S05]  /*41c0*/  FMUL R15, R2, -0.26794922351837158203 ;  /* 0xbe8930a4020f7820 */ /* 0x000fca0000400000 */
[----:B------:R0:W-:Y:S04]  /*41d0*/  STG.E desc[UR10][R8.64], R15 ;  /* 0x0000000f08007986 */ /* 0x0001e8000c10190a */
[----:B------:R-:W2:Y:S01]  /*41e0*/  LDG.E R2, desc[UR10][R10.64] ;  /* 0x0000000a0a027981 */ /* 0x000ea2000c1e1900 */
[----:B------:R-:W-:-:S05]  /*41f0*/  IADD3 R13, PT, PT, R5, 0x4, RZ ;  /* 0x00000004050d7810 */ /* 0x000fca0007ffe0ff */
[----:B------:R-:W-:-:S04]  /*4200*/  IMAD.WIDE.U32 R12, R13, 0x4, R6 ;  /* 0x000000040d0c7825 */ /* 0x000fc800078e0006 */
[----:B--2---:R-:W-:-:S04]  /*4210*/  FADD R2, R15, -R2 ;  /* 0x800000020f027221 */ /* 0x004fc80000000000 */
[----:B------:R-:W-:-:S05]  /*4220*/  FMUL R17, R2, -0.26794922351837158203 ;  /* 0xbe8930a402117820 */ /* 0x000fca0000400000 */
[----:B------:R1:W-:Y:S04]  /*4230*/  STG.E desc[UR10][R10.64], R17 ;  /* 0x000000110a007986 */ /* 0x0003e8000c10190a */
[----:B------:R-:W2:Y:S01]  /*4240*/  LDG.E R2, desc[UR10][R12.64] ;  /* 0x0000000a0c027981 */ /* 0x000ea2000c1e1900 */
[----:B------:R-:W-:-:S04]  /*4250*/  VIADD R21, R5, 0x3 ;  /* 0x0000000305157836 */ /* 0x000fc80000000000 */
[----:B0-----:R-:W-:-:S04]  /*4260*/  IMAD.WIDE.U32 R8, R21, 0x4, R6 ;  /* 0x0000000415087825 */ /* 0x001fc800078e0006 */
[----:B--2---:R-:W-:-:S04]  /*4270*/  FADD R2, R17, -R2 ;  /* 0x8000000211027221 */ /* 0x004fc80000000000 */
[----:B------:R-:W-:-:S05]  /*4280*/  FMUL R19, R2, -0.26794922351837158203 ;  /* 0xbe8930a402137820 */ /* 0x000fca0000400000 */
[----:B------:R0:W-:Y:S04]  /*4290*/  STG.E desc[UR10][R12.64], R19 ;  /* 0x000000130c007986 */ /* 0x0001e8000c10190a */
[----:B------:R-:W2:Y:S01]  /*42a0*/  LDG.E R2, desc[UR10][R8.64] ;  /* 0x0000000a08027981 */ /* 0x000ea2000c1e1900 */
[----:B------:R-:W-:-:S05]  /*42b0*/  IADD3 R15, PT, PT, R5, 0x2, RZ ;  /* 0x00000002050f7810 */ /* 0x000fca0007ffe0ff */
[----:B-1----:R-:W-:-:S04]  /*42c0*/  IMAD.WIDE.U32 R10, R15, 0x4, R6 ;  /* 0x000000040f0a7825 */ /* 0x002fc800078e0006 */
        /* <DEDUP_REMOVED lines=10> */
[----:B------:R-:W-:-:S04]  /*4370*/  IMAD.WIDE.U32 R14, R5, 0x4, R6 ;  /* 0x00000004050e7825 */ /* 0x000fc800078e0006 */
[----:B--2---:R-:W-:-:S04]  /*4380*/  FADD R2, R17, -R2 ;  /* 0x8000000211027221 */ /* 0x004fc80000000000 */
[----:B------:R-:W-:-:S05]  /*4390*/  FMUL R19, R2, -0.26794922351837158203 ;  /* 0xbe8930a402137820 */ /* 0x000fca0000400000 */
[----:B------:R2:W-:Y:S04]  /*43a0*/  STG.E desc[UR10][R12.64], R19 ;  /* 0x000000130c007986 */ /* 0x0005e8000c10190a */
[----:B------:R-:W3:Y:S01]  /*43b0*/  LDG.E R2, desc[UR10][R14.64] ;  /* 0x0000000a0e027981 */ /* 0x000ee2000c1e1900 */
[----:B-1----:R-:W-:-:S05]  /*43c0*/  IADD3 R9, PT, PT, R5, -0x1, RZ ;  /* 0xffffffff05097810 */ /* 0x002fca0007ffe0ff */
[----:B------:R-:W-:-:S04]  /*43d0*/  IMAD.WIDE.U32 R8, R9, 0x4, R6 ;  /* 0x0000000409087825 */ /* 0x000fc800078e0006 */
[----:B---3--:R-:W-:-:S04]  /*43e0*/  FADD R2, R19, -R2 ;  /* 0x8000000213027221 */ /* 0x008fc80000000000 */
[----:B------:R-:W-:-:S05]  /*43f0*/  FMUL R21, R2, -0.26794922351837158203 ;  /* 0xbe8930a402157820 */ /* 0x000fca0000400000 */
[----:B------:R1:W-:Y:S04]  /*4400*/  STG.E desc[UR10][R14.64], R21 ;  /* 0x000000150e007986 */ /* 0x0003e8000c10190a */
[----:B------:R-:W3:Y:S01]  /*4410*/  LDG.E R2, desc[UR10][R8.64] ;  /* 0x0000000a08027981 */ /* 0x000ee2000c1e1900 */
[----:B0-----:R-:W-:-:S04]  /*4420*/  VIADD R11, R5, 0xfffffffe ;  /* 0xfffffffe050b7836 */ /* 0x001fc80000000000 */
[----:B------:R-:W-:-:S04]  /*4430*/  IMAD.WIDE.U32 R10, R11, 0x4, R6 ;  /* 0x000000040b0a7825 */ /* 0x000fc800078e0006 */
[----:B---3--:R-:W-:-:S04]  /*4440*/  FADD R2, R21, -R2 ;  /* 0x8000000215027221 */ /* 0x008fc80000000000 */
[----:B------:R-:W-:-:S05]  /*4450*/  FMUL R17, R2, -0.26794922351837158203 ;  /* 0xbe8930a402117820 */ /* 0x000fca0000400000 */
[----:B------:R0:W-:Y:S04]  /*4460*/  STG.E desc[UR10][R8.64], R17 ;  /* 0x0000001108007986 */ /* 0x0001e8000c10190a */
[----:B------:R-:W3:Y:S01]  /*4470*/  LDG.E R2, desc[UR10][R10.64] ;  /* 0x0000000a0a027981 */ /* 0x000ee2000c1e1900 */
[----:B--2---:R-:W-:-:S05]  /*4480*/  IADD3 R13, PT, PT, R5, -0x3, RZ ;  /* 0xfffffffd050d7810 */ /* 0x004fca0007ffe0ff */
[----:B------:R-:W-:-:S04]  /*4490*/  IMAD.WIDE.U32 R12, R13, 0x4, R6 ;  /* 0x000000040d0c7825 */ /* 0x000fc800078e0006 */
[----:B---3--:R-:W-:-:S04]  /*44a0*/  FADD R2, R17, -R2 ;  /* 0x8000000211027221 */ /* 0x008fc80000000000 */
[----:B------:R-:W-:-:S05]  /*44b0*/  FMUL R19, R2, -0.26794922351837158203 ;  /* 0xbe8930a402137820 */ /* 0x000fca0000400000 */
[----:B------:R2:W-:Y:S04]  /*44c0*/  STG.E desc[UR10][R10.64], R19 ;  /* 0x000000130a007986 */ /* 0x0005e8000c10190a */
[----:B------:R-:W3:Y:S01]  /*44d0*/  LDG.E R2, desc[UR10][R12.64] ;  /* 0x0000000a0c027981 */ /* 0x000ee2000c1e1900 */
[----:B-1----:R-:W-:-:S04]  /*44e0*/  VIADD R21, R5, 0xfffffffc ;  /* 0xfffffffc05157836 */ /* 0x002fc80000000000 */
[----:B0-----:R-:W-:-:S04]  /*44f0*/  IMAD.WIDE.U32 R8, R21, 0x4, R6 ;  /* 0x0000000415087825 */ /* 0x001fc800078e0006 */
[----:B---3--:R-:W-:-:S04]  /*4500*/  FADD R2, R19, -R2 ;  /* 0x8000000213027221 */ /* 0x008fc80000000000 */
[----:B------:R-:W-:-:S05]  /*4510*/  FMUL R15, R2, -0.26794922351837158203 ;  /* 0xbe8930a4020f7820 */ /* 0x000fca0000400000 */
[----:B------:R0:W-:Y:S04]  /*4520*/  STG.E desc[UR10][R12.64], R15 ;  /* 0x0000000f0c007986 */ /* 0x0001e8000c10190a */
[----:B------:R-:W3:Y:S01]  /*4530*/  LDG.E R2, desc[UR10][R8.64] ;  /* 0x0000000a08027981 */ /* 0x000ee2000c1e1900 */
[----:B------:R-:W-:-:S05]  /*4540*/  IADD3 R21, PT, PT, R5, -0x5, RZ ;  /* 0xfffffffb05157810 */ /* 0x000fca0007ffe0ff */
[----:B--2---:R-:W-:-:S04]  /*4550*/  IMAD.WIDE.U32 R10, R21, 0x4, R6 ;  /* 0x00000004150a7825 */ /* 0x004fc800078e0006 */
[----:B---3--:R-:W-:-:S04]  /*4560*/  FADD R2, R15, -R2 ;  /* 0x800000020f027221 */ /* 0x008fc80000000000 */
        /* <DEDUP_REMOVED lines=9> */
[----:B------:R-:W-:-:S05]  /*4600*/  IADD3 R15, PT, PT, R5, -0x7, RZ ;  /* 0xfffffff9050f7810 */ /* 0x000fca0007ffe0ff */
        /* <DEDUP_REMOVED lines=10> */
[----:B------:R-:W3:Y:S01]  /*46b0*/  LDG.E R2, desc[UR10][R10.64] ;  /* 0x0000000a0a027981 */ /* 0x000ee2000c1e1900 */
[----:B------:R-:W-:-:S05]  /*46c0*/  IADD3 R15, PT, PT, R5, -0x9, RZ ;  /* 0xfffffff7050f7810 */ /* 0x000fca0007ffe0ff */
[----:B-1----:R-:W-:-:S04]  /*46d0*/  IMAD.WIDE.U32 R12, R15, 0x4, R6 ;  /* 0x000000040f0c7825 */ /* 0x002fc800078e0006 */
[----:B---3--:R-:W-:-:S04]  /*46e0*/  FADD R2, R17, -R2 ;  /* 0x8000000211027221 */ /* 0x008fc80000000000 */
[----:B------:R-:W-:-:S05]  /*46f0*/  FMUL R19, R2, -0.26794922351837158203 ;  /* 0xbe8930a402137820 */ /* 0x000fca0000400000 */
[----:B------:R2:W-:Y:S04]  /*4700*/  STG.E desc[UR10][R10.64], R19 ;  /* 0x000000130a007986 */ /* 0x0005e8000c10190a */
[----:B------:R-:W3:Y:S01]  /*4710*/  LDG.E R2, desc[UR10][R12.64] ;  /* 0x0000000a0c027981 */ /* 0x000ee2000c1e1900 */
[----:B------:R-:W-:Y:S01]  /*4720*/  VIADD R0, R0, 0x10 ;  /* 0x0000001000007836 */ /* 0x000fe20000000000 */
[----:B------:R-:W-:-:S04]  /*4730*/  IADD3 R5, PT, PT, R5, -0x10, RZ ;  /* 0xfffffff005057810 */ /* 0x000fc80007ffe0ff */
[----:B------:R-:W-:Y:S01]  /*4740*/  ISETP.NE.AND P0, PT, R0, RZ, PT ;  /* 0x000000ff0000720c */ /* 0x000fe20003f05270 */
[----:B---3--:R-:W-:-:S04]  /*4750*/  FADD R2, R19, -R2 ;  /* 0x8000000213027221 */ /* 0x008fc80000000000 */
[----:B------:R-:W-:-:S05]  /*4760*/  FMUL R15, R2, -0.26794922351837158203 ;  /* 0xbe8930a4020f7820 */ /* 0x000fca0000400000 */
[----:B------:R2:W-:Y:S03]  /*4770*/  STG.E desc[UR10][R12.64], R15 ;  /* 0x0000000f0c007986 */ /* 0x0005e6000c10190a */
[----:B------:R-:W-:Y:S05]  /*4780*/  @P0 BRA `(.L_x_26) ;  /* 0xfffffff800740947 */ /* 0x000fea000383ffff */
[----:B------:R-:W-:-:S07]  /*4790*/  VIADD R5, R5, 0x6 ;  /* 0x0000000605057836 */ /* 0x000fce0000000000 */
.L_x_25:
[----:B------:R-:W-:-:S13]  /*47a0*/  ISETP.NE.AND P0, PT, R4, RZ, PT ;  /* 0x000000ff0400720c */ /* 0x000fda0003f05270 */
[----:B------:R-:W-:Y:S05]  /*47b0*/  @!P0 EXIT ;  /* 0x000000000000894d */ /* 0x000fea0003800000 */
[----:B------:R-:W-:Y:S02]  /*47c0*/  ISETP.GE.U32.AND P0, PT, R4, 0x8, PT ;  /* 0x000000080400780c */ /* 0x000fe40003f06070 */
[----:B------:R-:W-:-:S04]  /*47d0*/  LOP3.LUT R2, R3, 0x7, RZ, 0xc0, !PT ;  /* 0x0000000703027812 */ /* 0x000fc800078ec0ff */
[----:B------:R-:W-:-:S07]  /*47e0*/  ISETP.NE.AND P1, PT, R2, RZ, PT ;  /* 0x000000ff0200720c */ /* 0x000fce0003f25270 */
[----:B------:R-:W-:Y:S06]  /*47f0*/  @!P0 BRA `(.L_x_27) ;  /* 0x0000000000c48947 */ /* 0x000fec0003800000 */
[----:B--2---:R-:W-:-:S05]  /*4800*/  IMAD.WIDE.U32 R8, R5, 0x4, R6 ;  /* 0x0000000405087825 */ /* 0x004fca00078e0006 */
[----:B------:R-:W2:Y:S04]  /*4810*/  LDG.E R0, desc[UR10][R8.64+0x4] ;  /* 0x0000040a08007981 */ /* 0x000ea8000c1e1900 */
[----:B------:R-:W2:Y:S01]  /*4820*/  LDG.E R11, desc[UR10][R8.64] ;  /* 0x0000000a080b7981 */ /* 0x000ea2000c1e1900 */
[----:B------:R-:W-:Y:S01]  /*4830*/  IADD3 R13, PT, PT, R5, -0x1, RZ ;  /* 0xffffffff050d7810 */ /* 0x000fe20007ffe0ff */
[----:B--2---:R-:W-:-:S04]  /*4840*/  FADD R0, R0, -R11 ;  /* 0x8000000b00007221 */ /* 0x004fc80000000000 */
[----:B------:R-:W-:-:S04]  /*4850*/  IMAD.WIDE.U32 R10, R13, 0x4, R6 ;  /* 0x000000040d0a7825 */ /* 0x000fc800078e0006 */
[----:B-1----:R-:W-:-:S05]  /*4860*/  FMUL R15, R0, -0.26794922351837158203 ;  /* 0xbe8930a4000f7820 */ /* 0x002fca0000400000 */
[----:B------:R0:W-:Y:S04]  /*4870*/  STG.E desc[UR10][R8.64], R15 ;  /* 0x0000000f08007986 */ /* 0x0001e8000c10190a */
[----:B------:R-:W2:Y:S01]  /*4880*/  LDG.E R0, desc[UR10][R10.64] ;  /* 0x0000000a0a007981 */ /* 0x000ea2000c1e1900 */
[----:B------:R-:W-:-:S04]  /*4890*/  VIADD R13, R5, 0xfffffffe ;  /* 0xfffffffe050d7836 */ /* 0x000fc80000000000 */
[----:B------:R-:W-:-:S04]  /*48a0*/  IMAD.WIDE.U32 R12, R13, 0x4, R6 ;  /* 0x000000040d0c7825 */ /* 0x000fc800078e0006 */
[----:B--2---:R-:W-:-:S04]  /*48b0*/  FADD R0, R15, -R0 ;  /* 0x800000000f007221 */ /* 0x004fc80000000000 */
[----:B------:R-:W-:-:S05]  /*48c0*/  FMUL R17, R0, -0.26794922351837158203 ;  /* 0xbe8930a400117820 */ /* 0x000fca0000400000 */
[----:B------:R1:W-:Y:S04]  /*48d0*/  STG.E desc[UR10][R10.64], R17 ;  /* 0x000000110a007986 */ /* 0x0003e8000c10190a */
[----:B------:R-:W2:Y:S01]  /*48e0*/  LDG.E R0, desc[UR10][R12.64] ;  /* 0x0000000a0c007981 */ /* 0x000ea2000c1e1900 */
[----:B------:R-:W-:-:S05]  /*48f0*/  IADD3 R21, PT, PT, R5, -0x3, RZ ;  /* 0xfffffffd05157810 */ /* 0x000fca0007ffe0ff */
[----:B0-----:R-:W-:-:S04]  /*4900*/  IMAD.WIDE.U32 R8, R21, 0x4, R6 ;  /* 0x0000000415087825 */ /* 0x001fc800078e0006 */
[----:B--2---:R-:W-:-:S04]  /*4910*/  FADD R0, R17, -R0 ;  /* 0x8000000011007221 */ /* 0x004fc80000000000 */
[----:B------:R-:W-:-:S05]  /*4920*/  FMUL R19, R0, -0.26794922351837158203 ;  /* 0xbe8930a400137820 */ /* 0x000fca0000400000 */
[----:B------:R0:W-:Y:S04]  /*4930*/  STG.E desc[UR10][R12.64], R19 ;  /* 0x000000130c007986 */ /* 0x0001e8000c10190a */
[----:B------:R-:W2:Y:S01]  /*4940*/  LDG.E R0, desc[UR10][R8.64] ;  /* 0x0000000a08007981 */ /* 0x000ea2000c1e1900 */
[----:B------:R-:W-:-:S04]  /*4950*/  VIADD R21, R5, 0xfffffffc ;  /* 0xfffffffc05157836 */ /* 0x000fc80000000000 */
[----:B-1----:R-:W-:-:S04]  /*4960*/  IMAD.WIDE.U32 R10, R21, 0x4, R6 ;  /* 0x00000004150a7825 */ /* 0x002fc800078e0006 */
        /* <DEDUP_REMOVED lines=22> */
[----:B------:R-:W-:Y:S02]  /*4ad0*/  VIADD R5, R5, 0xfffffff8 ;  /* 0xfffffff805057836 */ /* 0x000fe40000000000 */
[----:B--2---:R-:W-:-:S04]  /*4ae0*/  FADD R0, R15, -R0 ;  /* 0x800000000f007221 */ /* 0x004fc80000000000 */
[----:B------:R-:W-:-:S05]  /*4af0*/  FMUL R17, R0, -0.26794922351837158203 ;  /* 0xbe8930a400117820 */ /* 0x000fca0000400000 */
[----:B------:R3:W-:Y:S02]  /*4b00*/  STG.E desc[UR10][R10.64], R17 ;  /* 0x000000110a007986 */ /* 0x0007e4000c10190a */
.L_x_27:
[----:B------:R-:W-:Y:S05]  /*4b10*/  @!P1 EXIT ;  /* 0x000000000000994d */ /* 0x000fea0003800000 */
[----:B------:R-:W-:Y:S02]  /*4b20*/  ISETP.GE.U32.AND P0, PT, R2, 0x4, PT ;  /* 0x000000040200780c */ /* 0x000fe40003f06070 */
[----:B------:R-:W-:-:S04]  /*4b30*/  LOP3.LUT R0, R3, 0x3, RZ, 0xc0, !PT ;  /* 0x0000000303007812 */ /* 0x000fc800078ec0ff */
[----:B------:R-:W-:-:S07]  /*4b40*/  ISETP.NE.AND P1, PT, R0, RZ, PT ;  /* 0x000000ff0000720c */ /* 0x000fce0003f25270 */
[----:B------:R-:W-:Y:S06]  /*4b50*/  @!P0 BRA `(.L_x_28) ;  /* 0x0000000000648947 */ /* 0x000fec0003800000 */
[----:B------:R-:W-:-:S05]  /*4b60*/  IMAD.WIDE.U32 R2, R5, 0x4, R6 ;  /* 0x0000000405027825 */ /* 0x000fca00078e0006 */
[----:B------:R-:W4:Y:S04]  /*4b70*/  LDG.E R4, desc[UR10][R2.64+0x4] ;  /* 0x0000040a02047981 */ /* 0x000f28000c1e1900 */
[----:B--23--:R-:W4:Y:S01]  /*4b80*/  LDG.E R9, desc[UR10][R2.64] ;  /* 0x0000000a02097981 */ /* 0x00cf22000c1e1900 */
[----:B------:R-:W-:Y:S01]  /*4b90*/  IADD3 R11, PT, PT, R5, -0x1, RZ ;  /* 0xffffffff050b7810 */ /* 0x000fe20007ffe0ff */
[----:B----4-:R-:W-:-:S04]  /*4ba0*/  FADD R4, R4, -R9 ;  /* 0x8000000904047221 */ /* 0x010fc80000000000 */
[----:B------:R-:W-:-:S04]  /*4bb0*/  IMAD.WIDE.U32 R8, R11, 0x4, R6 ;  /* 0x000000040b087825 */ /* 0x000fc800078e0006 */
[----:B------:R-:W-:-:S05]  /*4bc0*/  FMUL R13, R4, -0.26794922351837158203 ;  /* 0xbe8930a4040d7820 */ /* 0x000fca0000400000 */
[----:B------:R0:W-:Y:S04]  /*4bd0*/  STG.E desc[UR10][R2.64], R13 ;  /* 0x0000000d02007986 */ /* 0x0001e8000c10190a */
[----:B------:R-:W2:Y:S01]  /*4be0*/  LDG.E R4, desc[UR10][R8.64] ;  /* 0x0000000a08047981 */ /* 0x000ea2000c1e1900 */
[----:B------:R-:W-:-:S04]  /*4bf0*/  VIADD R11, R5, 0xfffffffe ;  /* 0xfffffffe050b7836 */ /* 0x000fc80000000000 */
[----:B------:R-:W-:-:S04]  /*4c00*/  IMAD.WIDE.U32 R10, R11, 0x4, R6 ;  /* 0x000000040b0a7825 */ /* 0x000fc800078e0006 */
[----:B--2---:R-:W-:-:S04]  /*4c10*/  FADD R4, R13, -R4 ;  /* 0x800000040d047221 */ /* 0x004fc80000000000 */
[----:B-1----:R-:W-:-:S05]  /*4c20*/  FMUL R15, R4, -0.26794922351837158203 ;  /* 0xbe8930a4040f7820 */ /* 0x002fca0000400000 */
        /* <DEDUP_REMOVED lines=12> */
.L_x_28:
[----:B------:R-:W-:Y:S05]  /*4cf0*/  @!P1 EXIT ;  /* 0x000000000000994d */ /* 0x000fea0003800000 */
[----:B------:R-:W-:-:S07]  /*4d00*/  IADD3 R0, PT, PT, -R0, RZ, RZ ;  /* 0x000000ff00007210 */ /* 0x000fce0007ffe1ff */
.L_x_29:
[----:B0---4-:R-:W-:-:S05]  /*4d10*/  IMAD.WIDE.U32 R2, R5, 0x4, R6 ;  /* 0x0000000405027825 */ /* 0x011fca00078e0006 */
[----:B------:R-:W4:Y:S04]  /*4d20*/  LDG.E R4, desc[UR10][R2.64+0x4] ;  /* 0x0000040a02047981 */ /* 0x000f28000c1e1900 */
[----:B--23--:R-:W4:Y:S01]  /*4d30*/  LDG.E R9, desc[UR10][R2.64] ;  /* 0x0000000a02097981 */ /* 0x00cf22000c1e1900 */
[----:B------:R-:W-:Y:S01]  /*4d40*/  VIADD R0, R0, 0x1 ;  /* 0x0000000100007836 */ /* 0x000fe20000000000 */
[----:B------:R-:W-:-:S04]  /*4d50*/  IADD3 R5, PT, PT, R5, -0x1, RZ ;  /* 0xffffffff05057810 */ /* 0x000fc80007ffe0ff */
[----:B------:R-:W-:Y:S01]  /*4d60*/  ISETP.NE.AND P0, PT, R0, RZ, PT ;  /* 0x000000ff0000720c */ /* 0x000fe20003f05270 */
[----:B----4-:R-:W-:-:S04]  /*4d70*/  FADD R4, R4, -R9 ;  /* 0x8000000904047221 */ /* 0x010fc80000000000 */
[----:B------:R-:W-:-:S05]  /*4d80*/  FMUL R9, R4, -0.26794922351837158203 ;  /* 0xbe8930a404097820 */ /* 0x000fca0000400000 */
[----:B------:R0:W-:Y:S03]  /*4d90*/  STG.E desc[UR10][R2.64], R9 ;  /* 0x0000000902007986 */ /* 0x0001e6000c10190a */
[----:B------:R-:W-:Y:S05]  /*4da0*/  @P0 BRA `(.L_x_29) ;  /* 0xfffffffc00d80947 */ /* 0x000fea000383ffff */
[----:B------:R-:W-:Y:S05]  /*4db0*/  EXIT ;  /* 0x000000000000794d */ /* 0x000fea0003800000 */
        .weak           $__internal_0_$__cuda_sm3x_div_rn_noftz_f32_slowpath
        .type           $__internal_0_$__cuda_sm3x_div_rn_noftz_f32_slowpath,@function
        .size           $__internal_0_$__cuda_sm3x_div_rn_noftz_f32_slowpath,(.L_x_88 - $__internal_0_$__cuda_sm3x_div_rn_noftz_f32_slowpath)
$__internal_0_$__cuda_sm3x_div_rn_noftz_f32_slowpath:
[----:B------:R-:W-:Y:S01]  /*4dc0*/  SHF.R.U32.HI R11, RZ, 0x17, R3 ;  /* 0x00000017ff0b7819 */ /* 0x000fe20000011603 */
[----:B------:R-:W-:Y:S01]  /*4dd0*/  BSSY.RECONVERGENT B1, `(.L_x_30) ;  /* 0x0000062000017945 */ /* 0x000fe20003800200 */
[----:B------:R-:W-:Y:S02]  /*4de0*/  SHF.R.U32.HI R9, RZ, 0x17, R0 ;  /* 0x00000017ff097819 */ /* 0x000fe40000011600 */
[----:B------:R-:W-:Y:S02]  /*4df0*/  LOP3.LUT R11, R11, 0xff, RZ, 0xc0, !PT ;  /* 0x000000ff0b0b7812 */ /* 0x000fe400078ec0ff */
[----:B------:R-:W-:-:S03]  /*4e00*/  LOP3.LUT R14, R9, 0xff, RZ, 0xc0, !PT ;  /* 0x000000ff090e7812 */ /* 0x000fc600078ec0ff */
[----:B------:R-:W-:Y:S01]  /*4e10*/  VIADD R13, R11, 0xffffffff ;  /* 0xffffffff0b0d7836 */ /* 0x000fe20000000000 */
[----:B------:R-:W-:-:S04]  /*4e20*/  IADD3 R12, PT, PT, R14, -0x1, RZ ;  /* 0xffffffff0e0c7810 */ /* 0x000fc80007ffe0ff */
[----:B------:R-:W-:-:S04]  /*4e30*/  ISETP.GT.U32.AND P0, PT, R13, 0xfd, PT ;  /* 0x000000fd0d00780c */ /* 0x000fc80003f04070 */
[----:B------:R-:W-:-:S13]  /*4e40*/  ISETP.GT.U32.OR P0, PT, R12, 0xfd, P0 ;  /* 0x000000fd0c00780c */ /* 0x000fda0000704470 */
[----:B------:R-:W-:Y:S01]  /*4e50*/  @!P0 IMAD.MOV.U32 R9, RZ, RZ, RZ ;  /* 0x000000ffff098224 */ /* 0x000fe200078e00ff */
[----:B------:R-:W-:Y:S06]  /*4e60*/  @!P0 BRA `(.L_x_31) ;  /* 0x00000000005c8947 */ /* 0x000fec0003800000 */
[----:B------:R-:W-:Y:S02]  /*4e70*/  FSETP.GTU.FTZ.AND P0, PT, |R0|, +INF , PT ;  /* 0x7f8000000000780b */ /* 0x000fe40003f1c200 */
[----:B------:R-:W-:-:S04]  /*4e80*/  FSETP.GTU.FTZ.AND P1, PT, |R3|, +INF , PT ;  /* 0x7f8000000300780b */ /* 0x000fc80003f3c200 */
[----:B------:R-:W-:-:S13]  /*4e90*/  PLOP3.LUT P0, PT, P0, P1, PT, 0xf8, 0x8f ;  /* 0x00000000008f781c */ /* 0x000fda0000703f70 */
[----:B------:R-:W-:Y:S05]  /*4ea0*/  @P0 BRA `(.L_x_32) ;  /* 0x00000004004c0947 */ /* 0x000fea0003800000 */
[----:B------:R-:W-:-:S13]  /*4eb0*/  LOP3.LUT P0, RZ, R3, 0x7fffffff, R0, 0xc8, !PT ;  /* 0x7fffffff03ff7812 */ /* 0x000fda000780c800 */
[----:B------:R-:W-:Y:S05]  /*4ec0*/  @!P0 BRA `(.L_x_33) ;  /* 0x00000004003c8947 */ /* 0x000fea0003800000 */
[C---:B------:R-:W-:Y:S02]  /*4ed0*/  FSETP.NEU.FTZ.AND P1, PT, |R0|.reuse, +INF , PT ;  /* 0x7f8000000000780b */ /* 0x040fe40003f3d200 */
[----:B------:R-:W-:Y:S02]  /*4ee0*/  FSETP.NEU.FTZ.AND P2, PT, |R3|, +INF , PT ;  /* 0x7f8000000300780b */ /* 0x000fe40003f5d200 */
[----:B------:R-:W-:-:S11]  /*4ef0*/  FSETP.NEU.FTZ.AND P0, PT, |R0|, +INF , PT ;  /* 0x7f8000000000780b */ /* 0x000fd60003f1d200 */
[----:B------:R-:W-:Y:S05]  /*4f00*/  @!P2 BRA !P1, `(.L_x_33) ;  /* 0x00000004002ca947 */ /* 0x000fea0004800000 */
[----:B------:R-:W-:-:S04]  /*4f10*/  LOP3.LUT P1, RZ, R0, 0x7fffffff, RZ, 0xc0, !PT ;  /* 0x7fffffff00ff7812 */ /* 0x000fc8000782c0ff */
[----:B------:R-:W-:-:S13]  /*4f20*/  PLOP3.LUT P1, PT, P2, P1, PT, 0x2f, 0xf2 ;  /* 0x0000000000f2781c */ /* 0x000fda0001722577 */
[----:B------:R-:W-:Y:S05]  /*4f30*/  @P1 BRA `(.L_x_34) ;  /* 0x0000000400181947 */ /* 0x000fea0003800000 */
[----:B------:R-:W-:-:S04]  /*4f40*/  LOP3.LUT P1, RZ, R3, 0x7fffffff, RZ, 0xc0, !PT ;  /* 0x7fffffff03ff7812 */ /* 0x000fc8000782c0ff */
[----:B------:R-:W-:-:S13]  /*4f50*/  PLOP3.LUT P0, PT, P0, P1, PT, 0x2f, 0xf2 ;  /* 0x0000000000f2781c */ /* 0x000fda0000702577 */
[----:B------:R-:W-:Y:S05]  /*4f60*/  @P0 BRA `(.L_x_35) ;  /* 0x0000000400000947 */ /* 0x000fea0003800000 */
[----:B------:R-:W-:Y:S02]  /*4f70*/  ISETP.GE.AND P0, PT, R12, RZ, PT ;  /* 0x000000ff0c00720c */ /* 0x000fe40003f06270 */
[----:B------:R-:W-:-:S11]  /*4f80*/  ISETP.GE.AND P1, PT, R13, RZ, PT ;  /* 0x000000ff0d00720c */ /* 0x000fd60003f26270 */
[----:B------:R-:W-:Y:S01]  /*4f90*/  @P0 MOV R9, RZ ;  /* 0x000000ff00090202 */ /* 0x000fe20000000f00 */
[----:B------:R-:W-:Y:S02]  /*4fa0*/  @!P0 IMAD.MOV.U32 R9, RZ, RZ, -0x40 ;  /* 0xffffffc0ff098424 */ /* 0x000fe400078e00ff */
[----:B------:R-:W-:Y:S01]  /*4fb0*/  @!P0 FFMA R0, R0, 1.84467440737095516160e+19, RZ ;  /* 0x5f80000000008823 */ /* 0x000fe200000000ff */
[----:B------:R-:W-:Y:S02]  /*4fc0*/  @!P1 FFMA R3, R3, 1.84467440737095516160e+19, RZ ;  /* 0x5f80000003039823 */ /* 0x000fe400000000ff */
[----:B------:R-:W-:-:S07]  /*4fd0*/  @!P1 IADD3 R9, PT, PT, R9, 0x40, RZ ;  /* 0x0000004009099810 */ /* 0x000fce0007ffe0ff */
.L_x_31:
[----:B------:R-:W-:Y:S01]  /*4fe0*/  LEA R12, R11, 0xc0800000, 0x17 ;  /* 0xc08000000b0c7811 */ /* 0x000fe200078eb8ff */
[----:B------:R-:W-:Y:S04]  /*4ff0*/  BSSY.RECONVERGENT B2, `(.L_x_36) ;  /* 0x0000036000027945 */ /* 0x000fe80003800200 */
[----:B------:R-:W-:Y:S01]  /*5000*/  IMAD.IADD R12, R3, 0x1, -R12 ;  /* 0x00000001030c7824 */ /* 0x000fe200078e0a0c */
[----:B------:R-:W-:-:S03]  /*5010*/  IADD3 R3, PT, PT, R14, -0x7f, RZ ;  /* 0xffffff810e037810 */ /* 0x000fc60007ffe0ff */
[----:B------:R0:W1:Y:S01]  /*5020*/  MUFU.RCP R13, R12 ;  /* 0x0000000c000d7308 */ /* 0x0000620000001000 */
[----:B------:R-:W-:Y:S01]  /*5030*/  FADD.FTZ R15, -R12, -RZ ;  /* 0x800000ff0c0f7221 */ /* 0x000fe20000010100 */
[C---:B------:R-:W-:Y:S01]  /*5040*/  IMAD R0, R3.reuse, -0x800000, R0 ;  /* 0xff80000003007824 */ /* 0x040fe200078e0200 */
[----:B0-----:R-:W-:-:S05]  /*5050*/  IADD3 R12, PT, PT, R3, 0x7f, -R11 ;  /* 0x0000007f030c7810 */ /* 0x001fca0007ffe80b */
[----:B------:R-:W-:Y:S02]  /*5060*/  IMAD.IADD R12, R12, 0x1, R9 ;  /* 0x000000010c0c7824 */ /* 0x000fe400078e0209 */
[----:B-1----:R-:W-:-:S04]  /*5070*/  FFMA R14, R13, R15, 1 ;  /* 0x3f8000000d0e7423 */ /* 0x002fc8000000000f */
[----:B------:R-:W-:-:S04]  /*5080*/  FFMA R16, R13, R14, R13 ;  /* 0x0000000e0d107223 */ /* 0x000fc8000000000d */
[----:B------:R-:W-:-:S04]  /*5090*/  FFMA R13, R0, R16, RZ ;  /* 0x00000010000d7223 */ /* 0x000fc800000000ff */
[----:B------:R-:W-:-:S04]  /*50a0*/  FFMA R14, R15, R13, R0 ;  /* 0x0000000d0f0e7223 */ /* 0x000fc80000000000 */
[----:B------:R-:W-:-:S04]  /*50b0*/  FFMA R13, R16, R14, R13 ;  /* 0x0000000e100d7223 */ /* 0x000fc8000000000d */
[----:B------:R-:W-:-:S04]  /*50c0*/  FFMA R14, R15, R13, R0 ;  /* 0x0000000d0f0e7223 */ /* 0x000fc80000000000 */
[----:B------:R-:W-:-:S05]  /*50d0*/  FFMA R0, R16, R14, R13 ;  /* 0x0000000e10007223 */ /* 0x000fca000000000d */
[----:B------:R-:W-:-:S04]  /*50e0*/  SHF.R.U32.HI R3, RZ, 0x17, R0 ;  /* 0x00000017ff037819 */ /* 0x000fc80000011600 */
[----:B------:R-:W-:-:S04]  /*50f0*/  LOP3.LUT R3, R3, 0xff, RZ, 0xc0, !PT ;  /* 0x000000ff03037812 */ /* 0x000fc800078ec0ff */
[----:B------:R-:W-:-:S05]  /*5100*/  IADD3 R11, PT, PT, R3, R12, RZ ;  /* 0x0000000c030b7210 */ /* 0x000fca0007ffe0ff */
[----:B------:R-:W-:-:S05]  /*5110*/  VIADD R3, R11, 0xffffffff ;  /* 0xffffffff0b037836 */ /* 0x000fca0000000000 */
[----:B------:R-:W-:-:S13]  /*5120*/  ISETP.GE.U32.AND P0, PT, R3, 0xfe, PT ;  /* 0x000000fe0300780c */ /* 0x000fda0003f06070 */
[----:B------:R-:W-:Y:S05]  /*5130*/  @!P0 BRA `(.L_x_37) ;  /* 0x0000000000808947 */ /* 0x000fea0003800000 */
[----:B------:R-:W-:-:S13]  /*5140*/  ISETP.GT.AND P0, PT, R11, 0xfe, PT ;  /* 0x000000fe0b00780c */ /* 0x000fda0003f04270 */
[----:B------:R-:W-:Y:S05]  /*5150*/  @P0 BRA `(.L_x_38) ;  /* 0x00000000006c0947 */ /* 0x000fea0003800000 */
[----:B------:R-:W-:-:S13]  /*5160*/  ISETP.GE.AND P0, PT, R11, 0x1, PT ;  /* 0x000000010b00780c */ /* 0x000fda0003f06270 */
[----:B------:R-:W-:Y:S05]  /*5170*/  @P0 BRA `(.L_x_39) ;  /* 0x0000000000740947 */ /* 0x000fea0003800000 */
[----:B------:R-:W-:Y:S02]  /*5180*/  ISETP.GE.AND P0, PT, R11, -0x18, PT ;  /* 0xffffffe80b00780c */ /* 0x000fe40003f06270 */
[----:B------:R-:W-:-:S11]  /*5190*/  LOP3.LUT R0, R0, 0x80000000, RZ, 0xc0, !PT ;  /* 0x8000000000007812 */ /* 0x000fd600078ec0ff */
[----:B------:R-:W-:Y:S05]  /*51a0*/  @!P0 BRA `(.L_x_39) ;  /* 0x0000000000688947 */ /* 0x000fea0003800000 */
[CCC-:B------:R-:W-:Y:S01]  /*51b0*/  FFMA.RZ R3, R16.reuse, R14.reuse, R13.reuse ;  /* 0x0000000e10037223 */ /* 0x1c0fe2000000c00d */
[CCC-:B------:R-:W-:Y:S01]  /*51c0*/  FFMA.RM R12, R16.reuse, R14.reuse, R13.reuse ;  /* 0x0000000e100c7223 */ /* 0x1c0fe2000000400d */
[C---:B------:R-:W-:Y:S02]  /*51d0*/  ISETP.NE.AND P2, PT, R11.reuse, RZ, PT ;  /* 0x000000ff0b00720c */ /* 0x040fe40003f45270 */
[----:B------:R-:W-:Y:S02]  /*51e0*/  ISETP.NE.AND P1, PT, R11, RZ, PT ;  /* 0x000000ff0b00720c */ /* 0x000fe40003f25270 */
[----:B------:R-:W-:Y:S01]  /*51f0*/  LOP3.LUT R9, R3, 0x7fffff, RZ, 0xc0, !PT ;  /* 0x007fffff03097812 */ /* 0x000fe200078ec0ff */
[----:B------:R-:W-:Y:S01]  /*5200*/  FFMA.RP R3, R16, R14, R13 ;  /* 0x0000000e10037223 */ /* 0x000fe2000000800d */
[----:B------:R-:W-:Y:S01]  /*5210*/  IADD3 R14, PT, PT, R11, 0x20, RZ ;  /* 0x000000200b0e7810 */ /* 0x000fe20007ffe0ff */
[----:B------:R-:W-:Y:S01]  /*5220*/  IMAD.MOV R11, RZ, RZ, -R11 ;  /* 0x000000ffff0b7224 */ /* 0x000fe200078e0a0b */
[----:B------:R-:W-:-:S02]  /*5230*/  LOP3.LUT R9, R9, 0x800000, RZ, 0xfc, !PT ;  /* 0x0080000009097812 */ /* 0x000fc400078efcff */
[----:B------:R-:W-:Y:S02]  /*5240*/  FSETP.NEU.FTZ.AND P0, PT, R3, R12, PT ;  /* 0x0000000c0300720b */ /* 0x000fe40003f1d000 */
[----:B------:R-:W-:Y:S02]  /*5250*/  SHF.L.U32 R14, R9, R14, RZ ;  /* 0x0000000e090e7219 */ /* 0x000fe400000006ff */
[----:B------:R-:W-:Y:S02]  /*5260*/  SEL R12, R11, RZ, P2 ;  /* 0x000000ff0b0c7207 */ /* 0x000fe40001000000 */
[----:B------:R-:W-:Y:S02]  /*5270*/  ISETP.NE.AND P1, PT, R14, RZ, P1 ;  /* 0x000000ff0e00720c */ /* 0x000fe40000f25270 */
[----:B------:R-:W-:Y:S02]  /*5280*/  SHF.R.U32.HI R12, RZ, R12, R9 ;  /* 0x0000000cff0c7219 */ /* 0x000fe40000011609 */
[----:B------:R-:W-:-:S02]  /*5290*/  PLOP3.LUT P0, PT, P0, P1, PT, 0xf8, 0x8f ;  /* 0x00000000008f781c */ /* 0x000fc40000703f70 */
[----:B------:R-:W-:Y:S02]  /*52a0*/  SHF.R.U32.HI R14, RZ, 0x1, R12 ;  /* 0x00000001ff0e7819 */ /* 0x000fe4000001160c */
[----:B------:R-:W-:-:S04]  /*52b0*/  SEL R3, RZ, 0x1, !P0 ;  /* 0x00000001ff037807 */ /* 0x000fc80004000000 */
[----:B------:R-:W-:-:S04]  /*52c0*/  LOP3.LUT R3, R3, 0x1, R14, 0xf8, !PT ;  /* 0x0000000103037812 */ /* 0x000fc800078ef80e */
[----:B------:R-:W-:-:S04]  /*52d0*/  LOP3.LUT R3, R3, R12, RZ, 0xc0, !PT ;  /* 0x0000000c03037212 */ /* 0x000fc800078ec0ff */
[----:B------:R-:W-:-:S04]  /*52e0*/  IADD3 R3, PT, PT, R14, R3, RZ ;  /* 0x000000030e037210 */ /* 0x000fc80007ffe0ff */
[----:B------:R-:W-:Y:S01]  /*52f0*/  LOP3.LUT R0, R3, R0, RZ, 0xfc, !PT ;  /* 0x0000000003007212 */ /* 0x000fe200078efcff */
[----:B------:R-:W-:Y:S06]  /*5300*/  BRA `(.L_x_39) ;  /* 0x0000000000107947 */ /* 0x000fec0003800000 */
.L_x_38:
[----:B------:R-:W-:-:S04]  /*5310*/  LOP3.LUT R0, R0, 0x80000000, RZ, 0xc0, !PT ;  /* 0x8000000000007812 */ /* 0x000fc800078ec0ff */
[----:B------:R-:W-:Y:S01]  /*5320*/  LOP3.LUT R0, R0, 0x7f800000, RZ, 0xfc, !PT ;  /* 0x7f80000000007812 */ /* 0x000fe200078efcff */
[----:B------:R-:W-:Y:S06]  /*5330*/  BRA `(.L_x_39) ;  /* 0x0000000000047947 */ /* 0x000fec0003800000 */
.L_x_37:
[----:B------:R-:W-:-:S07]  /*5340*/  IMAD R0, R12, 0x800000, R0 ;  /* 0x008000000c007824 */ /* 0x000fce00078e0200 */
.L_x_39:
[----:B------:R-:W-:Y:S05]  /*5350*/  BSYNC.RECONVERGENT B2 ;  /* 0x0000000000027941 */ /* 0x000fea0003800200 */
.L_x_36:
[----:B------:R-:W-:Y:S05]  /*5360*/  BRA `(.L_x_40) ;  /* 0x0000000000207947 */ /* 0x000fea0003800000 */
.L_x_35:
[----:B------:R-:W-:-:S04]  /*5370*/  LOP3.LUT R0, R3, 0x80000000, R0, 0x48, !PT ;  /* 0x8000000003007812 */ /* 0x000fc800078e4800 */
[----:B------:R-:W-:Y:S01]  /*5380*/  LOP3.LUT R0, R0, 0x7f800000, RZ, 0xfc, !PT ;  /* 0x7f80000000007812 */ /* 0x000fe200078efcff */
[----:B------:R-:W-:Y:S06]  /*5390*/  BRA `(.L_x_40) ;  /* 0x0000000000147947 */ /* 0x000fec0003800000 */
.L_x_34:
[----:B------:R-:W-:Y:S01]  /*53a0*/  LOP3.LUT R0, R3, 0x80000000, R0, 0x48, !PT ;  /* 0x8000000003007812 */ /* 0x000fe200078e4800 */
[----:B------:R-:W-:Y:S06]  /*53b0*/  BRA `(.L_x_40) ;  /* 0x00000000000c7947 */ /* 0x000fec0003800000 */
.L_x_33:
[----:B------:R-:W0:Y:S01]  /*53c0*/  MUFU.RSQ R0, -QNAN ;  /* 0xffc0000000007908 */ /* 0x000e220000001400 */
[----:B------:R-:W-:Y:S05]  /*53d0*/  BRA `(.L_x_40) ;  /* 0x0000000000047947 */ /* 0x000fea0003800000 */
.L_x_32:
[----:B------:R-:W-:-:S07]  /*53e0*/  FADD.FTZ R0, R0, R3 ;  /* 0x0000000300007221 */ /* 0x000fce0000010000 */
.L_x_40:
[----:B------:R-:W-:Y:S05]  /*53f0*/  BSYNC.RECONVERGENT B1 ;  /* 0x0000000000017941 */ /* 0x000fea0003800200 */
.L_x_30:
[----:B------:R-:W-:-:S04]  /*5400*/  HFMA2 R11, -RZ, RZ, 0, 0 ;  /* 0x00000000ff0b7431 */ /* 0x000fc800000001ff */
[----:B0-----:R-:W-:Y:S05]  /*5410*/  RET.REL.NODEC R10 `(_Z47iirConvolve2D_Cardinal_Bspline_3_MirrorOffBoundPfS_mm) ;  /* 0xffffffa80af87950 */ /* 0x001fea0003c3ffff */
.L_x_41:
[----:B------:R-:W-:-:S00]  /*5420*/  BRA `(.L_x_41) ;  /* 0xfffffffc00fc7947 */ /* 0x000fc0000383ffff */
[----:B------:R-:W-:-:S00]  /*5430*/  NOP ;  /* 0x0000000000007918 */ /* 0x000fc00000000000 */
        /* <DEDUP_REMOVED lines=12> */
.L_x_88:


//--------------------- .text._Z50iirConvolve2D_Cardinal_Bspline_3_MirrorOffBoundNewPfS_ii --------------------------
	.section	.text._Z50iirConvolve2D_Cardinal_Bspline_3_MirrorOffBoundNewPfS_ii,"ax",@progbits
	.align	128
        .global         _Z50iirConvolve2D_Cardinal_Bspline_3_MirrorOffBoundNewPfS_ii
        .type           _Z50iirConvolve2D_Cardinal_Bspline_3_MirrorOffBoundNewPfS_ii,@function
        .size           _Z50iirConvolve2D_Cardinal_Bspline_3_MirrorOffBoundNewPfS_ii,(.L_x_89 - _Z50iirConvolve2D_Cardinal_Bspline_3_MirrorOffBoundNewPfS_ii)
        .other          _Z50iirConvolve2D_Cardinal_Bspline_3_MirrorOffBoundNewPfS_ii,@"STO_CUDA_ENTRY STV_DEFAULT"
_Z50iirConvolve2D_Cardinal_Bspline_3_MirrorOffBoundNewPfS_ii:
.text._Z50iirConvolve2D_Cardinal_Bspline_3_MirrorOffBoundNewPfS_ii:
[----:B------:R-:W-:Y:S01]  /*0000*/  LDC R1, c[0x0][0x37c] ;  /* 0x0000df00ff017b82 */ /* 0x000fe20000000800 */
[----:B------:R-:W0:Y:S07]  /*0010*/  S2R R3, SR_TID.X ;  /* 0x0000000000037919 */ /* 0x000e2e0000002100 */
[----:B------:R-:W0:Y:S01]  /*0020*/  S2UR UR4, SR_CTAID.X ;  /* 0x00000000000479c3 */ /* 0x000e220000002500 */
[----:B------:R-:W1:Y:S07]  /*0030*/  LDCU UR5, c[0x0][0x390] ;  /* 0x00007200ff0577ac */ /* 0x000e6e0008000800 */
[----:B------:R-:W0:Y:S08]  /*0040*/  LDC R0, c[0x0][0x360] ;  /* 0x0000d800ff007b82 */ /* 0x000e300000000800 */
[----:B------:R-:W2:Y:S01]  /*0050*/  LDC R7, c[0x0][0x394] ;  /* 0x0000e500ff077b82 */ /* 0x000ea20000000800 */
[----:B0-----:R-:W-:-:S05]  /*0060*/  IMAD R0, R0, UR4, R3 ;  /* 0x0000000400007c24 */ /* 0x001fca000f8e0203 */
[----:B--2---:R-:W-:-:S13]  /*0070*/  ISETP.GE.AND P0, PT, R0, R7, PT ;  /* 0x000000070000720c */ /* 0x004fda0003f06270 */
[----:B-1----:R-:W-:Y:S05]  /*0080*/  @P0 EXIT ;  /* 0x000000000000094d */ /* 0x002fea0003800000 */
[----:B------:R-:W0:Y:S01]  /*0090*/  LDC R5, c[0x0][0x390] ;  /* 0x0000e400ff057b82 */ /* 0x000e220000000800 */
[----:B------:R-:W1:Y:S07]  /*00a0*/  LDCU.64 UR6, c[0x0][0x358] ;  /* 0x00006b00ff0677ac */ /* 0x000e6e0008000a00 */
[----:B------:R-:W2:Y:S01]  /*00b0*/  LDC.64 R12, c[0x0][0x388] ;  /* 0x0000e200ff0c7b82 */ /* 0x000ea20000000a00 */
[----:B0-----:R-:W-:Y:S01]  /*00c0*/  ISETP.GE.AND P0, PT, R5, 0x1, PT ;  /* 0x000000010500780c */ /* 0x001fe20003f06270 */
[----:B--2---:R-:W-:-:S12]  /*00d0*/  IMAD.WIDE R12, R0, 0x4, R12 ;  /* 0x00000004000c7825 */ /* 0x004fd800078e020c */
[----:B-1----:R-:W-:Y:S05]  /*00e0*/  @!P0 BRA `(.L_x_42) ;  /* 0x0000000800f08947 */ /* 0x002fea0003800000 */
[C---:B------:R-:W-:Y:S01]  /*00f0*/  ISETP.GE.U32.AND P0, PT, R5.reuse, 0x10, PT ;  /* 0x000000100500780c */ /* 0x040fe20003f06070 */
[----:B------:R-:W-:Y:S01]  /*0100*/  HFMA2 R4, -RZ, RZ, 0, 0 ;  /* 0x00000000ff047431 */ /* 0x000fe200000001ff */
[----:B------:R-:W-:-:S04]  /*0110*/  LOP3.LUT R24, R5, 0xf, RZ, 0xc0, !PT ;  /* 0x0000000f05187812 */ /* 0x000fc800078ec0ff */
[----:B------:R-:W-:-:S07]  /*0120*/  ISETP.NE.AND P1, PT, R24, RZ, PT ;  /* 0x000000ff1800720c */ /* 0x000fce0003f25270 */
[----:B------:R-:W-:Y:S06]  /*0130*/  @!P0 BRA `(.L_x_43) ;  /* 0x0000000400688947 */ /* 0x000fec0003800000 */
[----:B------:R-:W0:Y:S01]  /*0140*/  LDC.64 R2, c[0x0][0x380] ;  /* 0x0000e000ff027b82 */ /* 0x000e220000000a00 */
[----:B------:R-:W-:Y:S02]  /*0150*/  LOP3.LUT R4, R5, 0x7ffffff0, RZ, 0xc0, !PT ;  /* 0x7ffffff005047812 */ /* 0x000fe400078ec0ff */
[----:B------:R-:W-:Y:S02]  /*0160*/  MOV R8, RZ ;  /* 0x000000ff00087202 */ /* 0x000fe40000000f00 */
[----:B------:R-:W-:Y:S02]  /*0170*/  MOV R6, R0 ;  /* 0x0000000000067202 */ /* 0x000fe40000000f00 */
[----:B------:R-:W-:-:S07]  /*0180*/  IADD3 R9, PT, PT, -R4, RZ, RZ ;  /* 0x000000ff04097210 */ /* 0x000fce0007ffe1ff */
.L_x_44:
[----:B01----:R-:W-:-:S05]  /*0190*/  IMAD.WIDE R20, R6, 0x4, R2 ;  /* 0x0000000406147825 */ /* 0x003fca00078e0202 */
[----:B------:R-:W2:Y:S01]  /*01a0*/  LDG.E R14, desc[UR6][R20.64] ;  /* 0x00000006140e7981 */ /* 0x000ea2000c1e1900 */
[----:B------:R-:W-:-:S04]  /*01b0*/  IMAD.WIDE R10, R8, 0x4, R12 ;  /* 0x00000004080a7825 */ /* 0x000fc800078e020c */
[----:B--2---:R-:W-:Y:S01]  /*01c0*/  FMUL R25, R14, 5.9999995231628417969 ;  /* 0x40bfffff0e197820 */ /* 0x004fe20000400000 */
[----:B------:R-:W-:-:S04]  /*01d0*/  IMAD.WIDE R14, R7, 0x4, R20 ;  /* 0x00000004070e7825 */ /* 0x000fc800078e0214 */
[----:B------:R0:W-:Y:S04]  /*01e0*/  STG.E desc[UR6][R10.64], R25 ;  /* 0x000000190a007986 */ /* 0x0001e8000c101906 */
        /* <DEDUP_REMOVED lines=10> */
[----:B0-----:R-:W3:Y:S01]  /*0290*/  LDG.E R25, desc[UR6][R22.64] ;  /* 0x0000000616197981 */ /* 0x001ee2000c1e1900 */
[----:B------:R-:W-:-:S04]  /*02a0*/  IMAD.WIDE R10, R7, 0x4, R20 ;  /* 0x00000004070a7825 */ /* 0x000fc800078e0214 */
[----:B------:R-:W-:-:S04]  /*02b0*/  IMAD.WIDE R14, R7, 0x4, R22 ;  /* 0x00000004070e7825 */ /* 0x000fc800078e0216 */
[----:B---3--:R-:W-:-:S05]  /*02c0*/  FMUL R25, R25, 5.9999995231628417969 ;  /* 0x40bfffff19197820 */ /* 0x008fca0000400000 */
[----:B------:R0:W-:Y:S04]  /*02d0*/  STG.E desc[UR6][R10.64], R25 ;  /* 0x000000190a007986 */ /* 0x0001e8000c101906 */
[----:B------:R-:W3:Y:S01]  /*02e0*/  LDG.E R26, desc[UR6][R14.64] ;  /* 0x000000060e1a7981 */ /* 0x000ee2000c1e1900 */
[----:B-1----:R-:W-:-:S04]  /*02f0*/  IMAD.WIDE R16, R7, 0x4, R10 ;  /* 0x0000000407107825 */ /* 0x002fc800078e020a */
[----:B------:R-:W-:-:S04]  /*0300*/  IMAD.WIDE R18, R7, 0x4, R14 ;  /* 0x0000000407127825 */ /* 0x000fc800078e020e */
[----:B---3--:R-:W-:-:S05]  /*0310*/  FMUL R27, R26, 5.9999995231628417969 ;  /* 0x40bfffff1a1b7820 */ /* 0x008fca0000400000 */
[----:B------:R1:W-:Y:S04]  /*0320*/  STG.E desc[UR6][R16.64], R27 ;  /* 0x0000001b10007986 */ /* 0x0003e8000c101906 */
[----:B------:R-:W3:Y:S01]  /*0330*/  LDG.E R26, desc[UR6][R18.64] ;  /* 0x00000006121a7981 */ /* 0x000ee2000c1e1900 */
[----:B--2---:R-:W-:-:S04]  /*0340*/  IMAD.WIDE R20, R7, 0x4, R16 ;  /* 0x0000000407147825 */ /* 0x004fc800078e0210 */
[----:B------:R-:W-:-:S04]  /*0350*/  IMAD.WIDE R22, R7, 0x4, R18 ;  /* 0x0000000407167825 */ /* 0x000fc800078e0212 */
[----:B---3--:R-:W-:-:S05]  /*0360*/  FMUL R29, R26, 5.9999995231628417969 ;  /* 0x40bfffff1a1d7820 */ /* 0x008fca0000400000 */
        /* <DEDUP_REMOVED lines=46> */
[----:B------:R-:W2:Y:S01]  /*0650*/  LDG.E R22, desc[UR6][R22.64] ;  /* 0x0000000616167981 */ /* 0x000ea2000c1e1900 */
[----:B0-----:R-:W-:Y:S01]  /*0660*/  IMAD.WIDE R10, R7, 0x4, R20 ;  /* 0x00000004070a7825 */ /* 0x001fe200078e0214 */
[----:B------:R-:W-:Y:S02]  /*0670*/  IADD3 R9, PT, PT, R9, 0x10, RZ ;  /* 0x0000001009097810 */ /* 0x000fe40007ffe0ff */
[----:B------:R-:W-:Y:S02]  /*0680*/  LEA R6, R7, R6, 0x4 ;  /* 0x0000000607067211 */ /* 0x000fe400078e20ff */
[----:B------:R-:W-:-:S02]  /*0690*/  ISETP.NE.AND P0, PT, R9, RZ, PT ;  /* 0x000000ff0900720c */ /* 0x000fc40003f05270 */
[----:B------:R-:W-:Y:S01]  /*06a0*/  LEA R8, R7, R8, 0x4 ;  /* 0x0000000807087211 */ /* 0x000fe200078e20ff */
[----:B--2---:R-:W-:-:S05]  /*06b0*/  FMUL R15, R22, 5.9999995231628417969 ;  /* 0x40bfffff160f7820 */ /* 0x004fca0000400000 */
[----:B------:R1:W-:Y:S05]  /*06c0*/  STG.E desc[UR6][R10.64], R15 ;  /* 0x0000000f0a007986 */ /* 0x0003ea000c101906 */
[----:B------:R-:W-:Y:S05]  /*06d0*/  @P0 BRA `(.L_x_44) ;  /* 0xfffffff800ac0947 */ /* 0x000fea000383ffff */
.L_x_43:
[----:B------:R-:W-:Y:S05]  /*06e0*/  @!P1 BRA `(.L_x_42) ;  /* 0x0000000400709947 */ /* 0x000fea0003800000 */
[----:B------:R-:W-:Y:S02]  /*06f0*/  ISETP.GE.U32.AND P0, PT, R24, 0x8, PT ;  /* 0x000000081800780c */ /* 0x000fe40003f06070 */
[----:B------:R-:W-:-:S04]  /*0700*/  LOP3.LUT R6, R5, 0x7, RZ, 0xc0, !PT ;  /* 0x0000000705067812 */ /* 0x000fc800078ec0ff */
[----:B------:R-:W-:-:S07]  /*0710*/  ISETP.NE.AND P1, PT, R6, RZ, PT ;  /* 0x000000ff0600720c */ /* 0x000fce0003f25270 */
[----:B------:R-:W-:Y:S06]  /*0720*/  @!P0 BRA `(.L_x_45) ;  /* 0x0000000000b08947 */ /* 0x000fec0003800000 */
[----:B------:R-:W0:Y:S01]  /*0730*/  LDC.64 R2, c[0x0][0x380] ;  /* 0x0000e000ff027b82 */ /* 0x000e220000000a00 */
[----:B------:R-:W-:-:S05]  /*0740*/  IMAD R9, R4, R7, RZ ;  /* 0x0000000704097224 */ /* 0x000fca00078e02ff */
[----:B-1----:R-:W-:-:S05]  /*0750*/  IADD3 R11, PT, PT, R0, R9, RZ ;  /* 0x00000009000b7210 */ /* 0x002fca0007ffe0ff */
[----:B0-----:R-:W-:-:S05]  /*0760*/  IMAD.WIDE R2, R11, 0x4, R2 ;  /* 0x000000040b027825 */ /* 0x001fca00078e0202 */
        /* <DEDUP_REMOVED lines=15> */
[----:B------:R-:W3:Y:S01]  /*0860*/  LDG.E R20, desc[UR6][R18.64] ;  /* 0x0000000612147981 */ /* 0x000ee2000c1e1900 */
[----:B0-----:R-:W-:-:S04]  /*0870*/  IMAD.WIDE R8, R7, 0x4, R2 ;  /* 0x0000000407087825 */ /* 0x001fc800078e0202 */
        /* <DEDUP_REMOVED lines=13> */
[----:B------:R-:W3:Y:S01]  /*0950*/  LDG.E R20, desc[UR6][R18.64] ;  /* 0x0000000612147981 */ /* 0x000ee2000c1e1900 */
[----:B0-----:R-:W-:-:S04]  /*0960*/  IMAD.WIDE R8, R7, 0x4, R2 ;  /* 0x0000000407087825 */ /* 0x001fc800078e0202 */
[----:B------:R-:W-:-:S04]  /*0970*/  IMAD.WIDE R10, R7, 0x4, R18 ;  /* 0x00000004070a7825 */ /* 0x000fc800078e0212 */
[----:B---3--:R-:W-:-:S05]  /*0980*/  FMUL R21, R20, 5.9999995231628417969 ;  /* 0x40bfffff14157820 */ /* 0x008fca0000400000 */
[----:B------:R2:W-:Y:S04]  /*0990*/  STG.E desc[UR6][R8.64], R21 ;  /* 0x0000001508007986 */ /* 0x0005e8000c101906 */
[----:B------:R-:W3:Y:S01]  /*09a0*/  LDG.E R10, desc[UR6][R10.64] ;  /* 0x000000060a0a7981 */ /* 0x000ee2000c1e1900 */
[----:B-1----:R-:W-:Y:S01]  /*09b0*/  IMAD.WIDE R14, R7, 0x4, R8 ;  /* 0x00000004070e7825 */ /* 0x002fe200078e0208 */
[----:B------:R-:W-:-:S03]  /*09c0*/  IADD3 R4, PT, PT, R4, 0x8, RZ ;  /* 0x0000000804047810 */ /* 0x000fc60007ffe0ff */
[----:B---3--:R-:W-:-:S05]  /*09d0*/  FMUL R17, R10, 5.9999995231628417969 ;  /* 0x40bfffff0a117820 */ /* 0x008fca0000400000 */
[----:B------:R2:W-:Y:S02]  /*09e0*/  STG.E desc[UR6][R14.64], R17 ;  /* 0x000000110e007986 */ /* 0x0005e4000c101906 */
.L_x_45:
[----:B------:R-:W-:Y:S05]  /*09f0*/  @!P1 BRA `(.L_x_42) ;  /* 0x0000000000ac9947 */ /* 0x000fea0003800000 */
[----:B------:R-:W-:Y:S02]  /*0a00*/  ISETP.GE.U32.AND P0, PT, R6, 0x4, PT ;  /* 0x000000040600780c */ /* 0x000fe40003f06070 */
[----:B--2---:R-:W-:-:S04]  /*0a10*/  LOP3.LUT R2, R5, 0x3, RZ, 0xc0, !PT ;  /* 0x0000000305027812 */ /* 0x004fc800078ec0ff */
[----:B------:R-:W-:-:S07]  /*0a20*/  ISETP.NE.AND P1, PT, R2, RZ, PT ;  /* 0x000000ff0200720c */ /* 0x000fce0003f25270 */
[----:B------:R-:W-:Y:S06]  /*0a30*/  @!P0 BRA `(.L_x_46) ;  /* 0x0000000000608947 */ /* 0x000fec0003800000 */
[----:B------:R-:W0:Y:S01]  /*0a40*/  LDC.64 R8, c[0x0][0x380] ;  /* 0x0000e000ff087b82 */ /* 0x000e220000000a00 */
[----:B-1----:R-:W-:-:S05]  /*0a50*/  IMAD R11, R4, R7, RZ ;  /* 0x00000007040b7224 */ /* 0x002fca00078e02ff */
[----:B------:R-:W-:-:S05]  /*0a60*/  IADD3 R3, PT, PT, R0, R11, RZ ;  /* 0x0000000b00037210 */ /* 0x000fca0007ffe0ff */
[----:B0-----:R-:W-:-:S05]  /*0a70*/  IMAD.WIDE R8, R3, 0x4, R8 ;  /* 0x0000000403087825 */ /* 0x001fca00078e0208 */
[----:B------:R-:W2:Y:S01]  /*0a80*/  LDG.E R3, desc[UR6][R8.64] ;  /* 0x0000000608037981 */ /* 0x000ea2000c1e1900 */
[----:B------:R-:W-:-:S04]  /*0a90*/  IMAD.WIDE R10, R11, 0x4, R12 ;  /* 0x000000040b0a7825 */ /* 0x000fc800078e020c */
[----:B------:R-:W-:-:S04]  /*0aa0*/  IMAD.WIDE R14, R7, 0x4, R8 ;  /* 0x00000004070e7825 */ /* 0x000fc800078e0208 */
[----:B--2---:R-:W-:-:S05]  /*0ab0*/  FMUL R3, R3, 5.9999995231628417969 ;  /* 0x40bfffff03037820 */ /* 0x004fca0000400000 */
[----:B------:R0:W-:Y:S04]  /*0ac0*/  STG.E desc[UR6][R10.64], R3 ;  /* 0x000000030a007986 */ /* 0x0001e8000c101906 */
[----:B------:R-:W2:Y:S01]  /*0ad0*/  LDG.E R6, desc[UR6][R14.64] ;  /* 0x000000060e067981 */ /* 0x000ea2000c1e1900 */
[----:B------:R-:W-:-:S04]  /*0ae0*/  IMAD.WIDE R16, R7, 0x4, R10 ;  /* 0x0000000407107825 */ /* 0x000fc800078e020a */
[----:B------:R-:W-:-:S04]  /*0af0*/  IMAD.WIDE R18, R7, 0x4, R14 ;  /* 0x0000000407127825 */ /* 0x000fc800078e020e */
[----:B--2---:R-:W-:-:S05]  /*0b00*/  FMUL R23, R6, 5.9999995231628417969 ;  /* 0x40bfffff06177820 */ /* 0x004fca0000400000 */
[----:B------:R2:W-:Y:S04]  /*0b10*/  STG.E desc[UR6][R16.64], R23 ;  /* 0x0000001710007986 */ /* 0x0005e8000c101906 */
[----:B------:R-:W3:Y:S01]  /*0b20*/  LDG.E R6, desc[UR6][R18.64] ;  /* 0x0000000612067981 */ /* 0x000ee2000c1e1900 */
[----:B------:R-:W-:-:S04]  /*0b30*/  IMAD.WIDE R8, R7, 0x4, R16 ;  /* 0x0000000407087825 */ /* 0x000fc800078e0210 */
[----:B------:R-:W-:-:S04]  /*0b40*/  IMAD.WIDE R20, R7, 0x4, R18 ;  /* 0x0000000407147825 */ /* 0x000fc800078e0212 */
[----:B---3--:R-:W-:-:S05]  /*0b50*/  FMUL R25, R6, 5.9999995231628417969 ;  /* 0x40bfffff06197820 */ /* 0x008fca0000400000 */
[----:B------:R2:W-:Y:S04]  /*0b60*/  STG.E desc[UR6][R8.64], R25 ;  /* 0x0000001908007986 */ /* 0x0005e8000c101906 */
[----:B------:R-:W3:Y:S01]  /*0b70*/  LDG.E R20, desc[UR6][R20.64] ;  /* 0x0000000614147981 */ /* 0x000ee2000c1e1900 */
[----:B0-----:R-:W-:Y:S01]  /*0b80*/  IMAD.WIDE R10, R7, 0x4, R8 ;  /* 0x00000004070a7825 */ /* 0x001fe200078e0208 */
[----:B------:R-:W-:-:S03]  /*0b90*/  IADD3 R4, PT, PT, R4, 0x4, RZ ;  /* 0x0000000404047810 */ /* 0x000fc60007ffe0ff */
[----:B---3--:R-:W-:-:S05]  /*0ba0*/  FMUL R3, R20, 5.9999995231628417969 ;  /* 0x40bfffff14037820 */ /* 0x008fca0000400000 */
[----:B------:R2:W-:Y:S02]  /*0bb0*/  STG.E desc[UR6][R10.64], R3 ;  /* 0x000000030a007986 */ /* 0x0005e4000c101906 */
.L_x_46:
[----:B------:R-:W-:Y:S05]  /*0bc0*/  @!P1 BRA `(.L_x_42) ;  /* 0x0000000000389947 */ /* 0x000fea0003800000 */
[----:B-12---:R-:W0:Y:S01]  /*0bd0*/  LDC.64 R10, c[0x0][0x380] ;  /* 0x0000e000ff0a7b82 */ /* 0x006e220000000a00 */
[----:B------:R-:W-:Y:S01]  /*0be0*/  IMAD R15, R4, R7, RZ ;  /* 0x00000007040f7224 */ /* 0x000fe200078e02ff */
[----:B------:R-:W-:-:S04]  /*0bf0*/  IADD3 R4, PT, PT, -R2, RZ, RZ ;  /* 0x000000ff02047210 */ /* 0x000fc80007ffe1ff */
[----:B------:R-:W-:-:S07]  /*0c00*/  IADD3 R0, PT, PT, R0, R15, RZ ;  /* 0x0000000f00007210 */ /* 0x000fce0007ffe0ff */
.L_x_47:
[----:B0-----:R-:W-:-:S06]  /*0c10*/  IMAD.WIDE R2, R0, 0x4, R10 ;  /* 0x0000000400027825 */ /* 0x001fcc00078e020a */
[----:B------:R-:W2:Y:S01]  /*0c20*/  LDG.E R2, desc[UR6][R2.64] ;  /* 0x0000000602027981 */ /* 0x000ea2000c1e1900 */
[C---:B---3--:R-:W-:Y:S01]  /*0c30*/  IMAD.WIDE R8, R15.reuse, 0x4, R12 ;  /* 0x000000040f087825 */ /* 0x048fe200078e020c */
[----:B------:R-:W-:Y:S02]  /*0c40*/  IADD3 R4, PT, PT, R4, 0x1, RZ ;  /* 0x0000000104047810 */ /* 0x000fe40007ffe0ff */
[-C--:B------:R-:W-:Y:S02]  /*0c50*/  IADD3 R15, PT, PT, R15, R7.reuse, RZ ;  /* 0x000000070f0f7210 */ /* 0x080fe40007ffe0ff */
[----:B------:R-:W-:Y:S02]  /*0c60*/  ISETP.NE.AND P0, PT, R4, RZ, PT ;  /* 0x000000ff0400720c */ /* 0x000fe40003f05270 */
[----:B------:R-:W-:Y:S01]  /*0c70*/  IADD3 R0, PT, PT, R0, R7, RZ ;  /* 0x0000000700007210 */ /* 0x000fe20007ffe0ff */
[----:B--2---:R-:W-:-:S05]  /*0c80*/  FMUL R17, R2, 5.9999995231628417969 ;  /* 0x40bfffff02117820 */ /* 0x004fca0000400000 */
[----:B------:R3:W-:Y:S05]  /*0c90*/  STG.E desc[UR6][R8.64], R17 ;  /* 0x0000001108007986 */ /* 0x0007ea000c101906 */
[----:B------:R-:W-:Y:S05]  /*0ca0*/  @P0 BRA `(.L_x_47) ;  /* 0xfffffffc00d80947 */ /* 0x000fea000383ffff */
.L_x_42:
[----:B------:R-:W-:Y:S01]  /*0cb0*/  IADD3 R0, PT, PT, R5, -0x1, RZ ;  /* 0xffffffff05007810 */ /* 0x000fe20007ffe0ff */
[----:B------:R0:W5:Y:S04]  /*0cc0*/  LDG.E R6, desc[UR6][R12.64] ;  /* 0x000000060c067981 */ /* 0x000168000c1e1900 */
[----:B--2---:R-:W-:-:S04]  /*0cd0*/  IMAD R2, R0, R7, RZ ;  /* 0x0000000700027224 */ /* 0x004fc800078e02ff */
[----:B-1----:R-:W-:-:S05]  /*0ce0*/  IMAD.WIDE R14, R2, 0x4, R12 ;  /* 0x00000004020e7825 */ /* 0x002fca00078e020c */
[----:B------:R0:W5:Y:S01]  /*0cf0*/  LDG.E R7, desc[UR6][R14.64] ;  /* 0x000000060e077981 */ /* 0x000162000c1e1900 */
[----:B------:R-:W-:Y:S01]  /*0d00*/  HFMA2 R3, -RZ, RZ, 1.9296875, -0.048675537109375 ;  /* 0x3fb8aa3bff037431 */ /* 0x000fe200000001ff */
[----:B------:R-:W-:Y:S02]  /*0d10*/  MOV R4, 0x31137cd7 ;  /* 0x31137cd700047802 */ /* 0x000fe40000000f00 */
[----:B---3--:R-:W-:-:S03]  /*0d20*/  MOV R8, 0x3d8df1c8 ;  /* 0x3d8df1c800087802 */ /* 0x008fc60000000f00 */
[----:B------:R-:W-:-:S04]  /*0d30*/  FFMA R3, -R4, R3, 4.5025693395928101381e-08 ;  /* 0x3341624604037423 */ /* 0x000fc80000000103 */
[----:B------:R-:W-:-:S04]  /*0d40*/  FFMA R3, R8, 1.9251366722983220825e-08, R3 ;  /* 0x32a55e3408037823 */ /* 0x000fc80000000003 */
[----:B------:R-:W-:Y:S01]  /*0d50*/  FFMA R3, -R4, 0.0017338222824037075043, R3 ;  /* 0x3ae3416c04037823 */ /* 0x000fe20000000103 */
[----:B------:R-:W-:-:S03]  /*0d60*/  ISETP.NE.AND P0, PT, R5, RZ, PT ;  /* 0x000000ff0500720c */ /* 0x000fc60003f05270 */
[----:B------:R-:W-:-:S04]  /*0d70*/  FFMA R4, R8, 0.00057794078020378947258, R3 ;  /* 0x3a1780f308047823 */ /* 0x000fc80000000003 */
[----:B------:R-:W-:-:S04]  /*0d80*/  FADD R3, R4, -1.9000085592269897461 ;  /* 0xbff3337b04037421 */ /* 0x000fc80000000000 */
[----:B------:R-:W-:Y:S01]  /*0d90*/  FADD R9, R3, 1.9000085592269897461 ;  /* 0x3ff3337b03097421 */ /* 0x000fe20000000000 */
[----:B------:R-:W-:-:S03]  /*0da0*/  HFMA2 R11, -RZ, RZ, 1.875, 0 ;  /* 0x3f800000ff0b7431 */ /* 0x000fc600000001ff */
[----:B------:R-:W-:Y:S01]  /*0db0*/  FADD R4, R4, -R9 ;  /* 0x8000000904047221 */ /* 0x000fe20000000000 */
[----:B------:R-:W-:Y:S01]  /*0dc0*/  HFMA2 R9, -RZ, RZ, 1.875, 0 ;  /* 0x3f800000ff097431 */ /* 0x000fe200000001ff */
[----:B------:R-:W-:Y:S01]  /*0dd0*/  MOV R8, 0x406ed9ea ;  /* 0x406ed9ea00087802 */ /* 0x000fe20000000f00 */
[----:B0-----:R-:W-:Y:S06]  /*0de0*/  @!P0 BRA `(.L_x_48) ;  /* 0x0000000000848947 */ /* 0x001fec0003800000 */
[----:B------:R-:W-:-:S04]  /*0df0*/  I2FP.F32.S32 R10, R5 ;  /* 0x00000005000a7245 */ /* 0x000fc80000201400 */
[----:B------:R-:W-:-:S13]  /*0e00*/  FSETP.NAN.AND P0, PT, |R10|, |R10|, PT ;  /* 0x4000000a0a00720b */ /* 0x000fda0003f08200 */
[----:B------:R-:W-:Y:S01]  /*0e10*/  @P0 FADD R11, R10, -0.26794922351837158203 ;  /* 0xbe8930a40a0b0421 */ /* 0x000fe20000000000 */
[----:B------:R-:W-:Y:S06]  /*0e20*/  @P0 BRA `(.L_x_48) ;  /* 0x0000000000740947 */ /* 0x000fec0003800000 */
[CC--:B------:R-:W-:Y:S01]  /*0e30*/  FMUL R5, R10.reuse, R3.reuse ;  /* 0x000000030a057220 */ /* 0x0c0fe20000400000 */
[----:B------:R-:W-:Y:S01]  /*0e40*/  MOV R20, 0x391fcb8e ;  /* 0x391fcb8e00147802 */ /* 0x000fe20000000f00 */
[C---:B------:R-:W-:Y:S02]  /*0e50*/  FMUL R19, R10.reuse, 0.5 ;  /* 0x3f0000000a137820 */ /* 0x040fe40000400000 */
[----:B------:R-:W0:Y:S01]  /*0e60*/  FRND R16, R5 ;  /* 0x0000000500107307 */ /* 0x000e220000201000 */
[----:B------:R-:W-:Y:S01]  /*0e70*/  FFMA R11, R10, R3, -R5 ;  /* 0x000000030a0b7223 */ /* 0x000fe20000000805 */
[----:B------:R-:W-:-:S03]  /*0e80*/  FSETP.GT.AND P0, PT, |R5|, 152, PT ;  /* 0x431800000500780b */ /* 0x000fc60003f04200 */
[----:B------:R-:W-:-:S03]  /*0e90*/  FFMA R18, R10, R4, R11 ;  /* 0x000000040a127223 */ /* 0x000fc6000000000b */
[----:B------:R-:W1:Y:S01]  /*0ea0*/  FRND.TRUNC R19, R19 ;  /* 0x0000001300137307 */ /* 0x000e62000020d000 */
[----:B0-----:R-:W-:-:S07]  /*0eb0*/  FADD R11, R5, -R16 ;  /* 0x80000010050b7221 */ /* 0x001fce0000000000 */
[----:B------:R0:W2:Y:S01]  /*0ec0*/  F2I.NTZ R17, R5 ;  /* 0x0000000500117305 */ /* 0x0000a20000203100 */
        /* <DEDUP_REMOVED lines=10> */
[----:B--2---:R-:W-:-:S02]  /*0f70*/  LEA R17, R17, -R16, 0x17 ;  /* 0x8000001011117211 */ /* 0x004fc400078eb8ff */
[----:B------:R-:W-:Y:S01]  /*0f80*/  FSETP.NEU.AND P1, PT, |R21|, 1, PT ;  /* 0x3f8000001500780b */ /* 0x000fe20003f2d200 */
[----:B------:R-:W-:-:S04]  /*0f90*/  FFMA R18, R11, R18, 0.24022644758224487305 ;  /* 0x3e75fdec0b127423 */ /* 0x000fc80000000012 */
[----:B------:R-:W-:Y:S01]  /*0fa0*/  FFMA R20, R11, R18, 0.69314718246459960938 ;  /* 0x3f3172180b147423 */ /* 0x000fe20000000012 */
[----:B------:R-:W-:-:S03]  /*0fb0*/  IADD3 R18, PT, PT, R16, 0x7f000000, RZ ;  /* 0x7f00000010127810 */ /* 0x000fc60007ffe0ff */
[----:B------:R-:W-:-:S04]  /*0fc0*/  FFMA R11, R11, R20, 1 ;  /* 0x3f8000000b0b7423 */ /* 0x000fc80000000014 */
[----:B------:R-:W-:-:S04]  /*0fd0*/  FMUL R18, R18, R11 ;  /* 0x0000000b12127220 */ /* 0x000fc80000400000 */
[----:B------:R-:W-:-:S05]  /*0fe0*/  @!P0 FMUL R5, R17, R18 ;  /* 0x0000001211058220 */ /* 0x000fca0000400000 */
[----:B------:R-:W-:-:S07]  /*0ff0*/  FSEL R11, R5, -R5, P1 ;  /* 0x80000005050b7208 */ /* 0x000fce0000800000 */
.L_x_48:
        /* <DEDUP_REMOVED lines=12> */
[----:B------:R-:W-:Y:S05]  /*10c0*/  CALL.REL.NOINC `($__internal_1_$__cuda_sm3x_div_rn_noftz_f32_slowpath) ;  /* 0x0000002400047944 */ /* 0x000fea0003c00000 */
[----:B------:R-:W-:-:S07]  /*10d0*/  MOV R27, R5 ;  /* 0x00000005001b7202 */ /* 0x000fce0000000f00 */
.L_x_50:
[----:B------:R-:W-:Y:S05]  /*10e0*/  BSYNC.RECONVERGENT B0 ;  /* 0x0000000000007941 */ /* 0x000fea0003800200 */
.L_x_49:
[----:B------:R-:W0:Y:S01]  /*10f0*/  LDC R5, c[0x0][0x390] ;  /* 0x0000e400ff057b82 */ /* 0x000e220000000800 */
[----:B------:R-:W-:Y:S01]  /*1100*/  HFMA2 R9, -RZ, RZ, 1.875, 0 ;  /* 0x3f800000ff097431 */ /* 0x000fe200000001ff */
[C---:B0-----:R-:W-:Y:S02]  /*1110*/  SHF.L.U32 R6, R5.reuse, 0x1, RZ ;  /* 0x0000000105067819 */ /* 0x041fe400000006ff */
[----:B------:R-:W-:Y:S02]  /*1120*/  ISETP.GE.AND P0, PT, R5, 0x3, PT ;  /* 0x000000030500780c */ /* 0x000fe40003f06270 */
[----:B------:R-:W-:-:S04]  /*1130*/  IADD3 R8, PT, PT, R6, -0x2, RZ ;  /* 0xfffffffe06087810 */ /* 0x000fc80007ffe0ff */
[----:B------:R-:W-:-:S13]  /*1140*/  ISETP.NE.AND P1, PT, R8, RZ, PT ;  /* 0x000000ff0800720c */ /* 0x000fda0003f25270 */
[----:B------:R-:W-:Y:S05]  /*1150*/  @!P1 BRA `(.L_x_51) ;  /* 0x0000000000849947 */ /* 0x000fea0003800000 */
[----:B------:R-:W-:-:S04]  /*1160*/  I2FP.F32.S32 R10, R8 ;  /* 0x00000008000a7245 */ /* 0x000fc80000201400 */
[----:B------:R-:W-:-:S13]  /*1170*/  FSETP.NAN.AND P1, PT, |R10|, |R10|, PT ;  /* 0x4000000a0a00720b */ /* 0x000fda0003f28200 */
[----:B------:R-:W-:Y:S01]  /*1180*/  @P1 FADD R9, R10, -0.26794922351837158203 ;  /* 0xbe8930a40a091421 */ /* 0x000fe20000000000 */
[----:B------:R-:W-:Y:S06]  /*1190*/  @P1 BRA `(.L_x_51) ;  /* 0x0000000000741947 */ /* 0x000fec0003800000 */
[CC--:B------:R-:W-:Y:S01]  /*11a0*/  FMUL R16, R3.reuse, R10.reuse ;  /* 0x0000000a03107220 */ /* 0x0c0fe20000400000 */
[----:B------:R-:W-:Y:S01]  /*11b0*/  MOV R20, 0x391fcb8e ;  /* 0x391fcb8e00147802 */ /* 0x000fe20000000f00 */
[----:B------:R-:W-:Y:S02]  /*11c0*/  FMUL R11, R10, 0.5 ;  /* 0x3f0000000a0b7820 */ /* 0x000fe40000400000 */
        /* <DEDUP_REMOVED lines=11> */
[----:B-1----:R-:W-:Y:S01]  /*1280*/  FADD R17, R11, R11 ;  /* 0x0000000b0b117221 */ /* 0x002fe20000000000 */
[----:B------:R-:W-:Y:S02]  /*1290*/  IADD3 R11, PT, PT, R7, 0x7f000000, RZ ;  /* 0x7f000000070b7810 */ /* 0x000fe40007ffe0ff */
[C---:B------:R-:W-:Y:S01]  /*12a0*/  FFMA R20, R9.reuse, R18, 0.0096188392490148544312 ;  /* 0x3c1d985609147423 */ /* 0x040fe20000000012 */
[----:B------:R-:W-:Y:S01]  /*12b0*/  FADD R17, R10, -R17 ;  /* 0x800000110a117221 */ /* 0x000fe20000000000 */
[----:B------:R-:W0:Y:S02]  /*12c0*/  F2I.NTZ R18, R16 ;  /* 0x0000001000127305 */ /* 0x000e240000203100 */
[----:B------:R-:W-:-:S04]  /*12d0*/  FFMA R20, R9, R20, 0.055503588169813156128 ;  /* 0x3d6357bb09147423 */ /* 0x000fc80000000014 */
[----:B------:R-:W-:-:S04]  /*12e0*/  FFMA R20, R9, R20, 0.24022644758224487305 ;  /* 0x3e75fdec09147423 */ /* 0x000fc80000000014 */
[----:B------:R-:W-:-:S04]  /*12f0*/  FFMA R20, R9, R20, 0.69314718246459960938 ;  /* 0x3f31721809147423 */ /* 0x000fc80000000014 */
[----:B------:R-:W-:Y:S01]  /*1300*/  FFMA R20, R9, R20, 1 ;  /* 0x3f80000009147423 */ /* 0x000fe20000000014 */
[----:B0-----:R-:W-:Y:S02]  /*1310*/  LEA R18, R18, -R7, 0x17 ;  /* 0x8000000712127211 */ /* 0x001fe400078eb8ff */
[----:B------:R-:W-:Y:S01]  /*1320*/  FSEL R9, RZ, +INF , !P2 ;  /* 0x7f800000ff097808 */ /* 0x000fe20005000000 */
[----:B------:R-:W-:Y:S01]  /*1330*/  FMUL R11, R11, R20 ;  /* 0x000000140b0b7220 */ /* 0x000fe20000400000 */
[----:B------:R-:W-:-:S03]  /*1340*/  FSETP.NEU.AND P2, PT, |R17|, 1, PT ;  /* 0x3f8000001100780b */ /* 0x000fc60003f4d200 */
[----:B------:R-:W-:-:S05]  /*1350*/  @!P1 FMUL R9, R18, R11 ;  /* 0x0000000b12099220 */ /* 0x000fca0000400000 */
[----:B------:R-:W-:-:S07]  /*1360*/  FSEL R9, R9, -R9, P2 ;  /* 0x8000000909097208 */ /* 0x000fce0001000000 */
.L_x_51:
[----:B------:R-:W-:Y:S05]  /*1370*/  @!P0 BRA `(.L_x_52) ;  /* 0x0000000c00708947 */ /* 0x000fea0003800000 */
[----:B------:R-:W-:Y:S01]  /*1380*/  IADD3 R10, PT, PT, R8, -R5, RZ ;  /* 0x80000005080a7210 */ /* 0x000fe20007ffe0ff */
[----:B------:R-:W-:Y:S01]  /*1390*/  UMOV UR4, 0x1 ;  /* 0x0000000100047882 */ /* 0x000fe20000000000 */
[----:B------:R-:W-:Y:S02]  /*13a0*/  HFMA2 R26, -RZ, RZ, -1.6337890625, 0.14501953125 ;  /* 0xbe8930a4ff1a7431 */ /* 0x000fe400000001ff */
[C---:B------:R-:W-:Y:S02]  /*13b0*/  IADD3 R7, PT, PT, R10.reuse, -0x1, RZ ;  /* 0xffffffff0a077810 */ /* 0x040fe40007ffe0ff */
[----:B------:R-:W-:Y:S02]  /*13c0*/  LOP3.LUT R24, R10, 0xf, RZ, 0xc0, !PT ;  /* 0x0000000f0a187812 */ /* 0x000fe400078ec0ff */
[----:B------:R-:W-:-:S13]  /*13d0*/  ISETP.GE.U32.AND P0, PT, R7, 0xf, PT ;  /* 0x0000000f0700780c */ /* 0x000fda0003f06070 */
[----:B------:R-:W-:Y:S05]  /*13e0*/  @!P0 BRA `(.L_x_53) ;  /* 0x0000000400b48947 */ /* 0x000fea0003800000 */
[----:B------:R-:W0:Y:S01]  /*13f0*/  LDCU UR4, c[0x0][0x394] ;  /* 0x00007280ff0477ac */ /* 0x000e220008000800 */
[----:B------:R-:W-:Y:S02]  /*1400*/  LOP3.LUT R11, R10, 0xfffffff0, RZ, 0xc0, !PT ;  /* 0xfffffff00a0b7812 */ /* 0x000fe400078ec0ff */
[----:B------:R-:W-:Y:S02]  /*1410*/  MOV R26, 0xbe8930a4 ;  /* 0xbe8930a4001a7802 */ /* 0x000fe40000000f00 */
[----:B------:R-:W-:Y:S02]  /*1420*/  IADD3 R11, PT, PT, -R11, RZ, RZ ;  /* 0x000000ff0b0b7210 */ /* 0x000fe40007ffe1ff */
[----:B0-----:R-:W-:Y:S01]  /*1430*/  MOV R25, UR4 ;  /* 0x0000000400197c02 */ /* 0x001fe20008000f00 */
[----:B------:R-:W-:-:S06]  /*1440*/  UMOV UR4, URZ ;  /* 0x000000ff00047c82 */ /* 0x000fcc0008000000 */
.L_x_54:
[----:B------:R-:W0:Y:S01]  /*1450*/  LDC R7, c[0x0][0x394] ;  /* 0x0000e500ff077b82 */ /* 0x000e220000000800 */
[----:B------:R-:W-:-:S05]  /*1460*/  IMAD.WIDE R16, R25, 0x4, R12 ;  /* 0x0000000419107825 */ /* 0x000fca00078e020c */
[----:B------:R0:W2:Y:S02]  /*1470*/  LDG.E R28, desc[UR6][R16.64] ;  /* 0x00000006101c7981 */ /* 0x0000a4000c1e1900 */
[----:B0-----:R-:W-:-:S05]  /*1480*/  IMAD.WIDE R16, R7, 0x4, R16 ;  /* 0x0000000407107825 */ /* 0x001fca00078e0210 */
[----:B------:R-:W3:Y:S01]  /*1490*/  LDG.E R29, desc[UR6][R16.64] ;  /* 0x00000006101d7981 */ /* 0x000ee2000c1e1900 */
[----:B------:R-:W-:-:S05]  /*14a0*/  IMAD.WIDE R18, R7, 0x4, R16 ;  /* 0x0000000407127825 */ /* 0x000fca00078e0210 */
[----:B------:R-:W4:Y:S01]  /*14b0*/  LDG.E R16, desc[UR6][R18.64] ;  /* 0x0000000612107981 */ /* 0x000f22000c1e1900 */
[----:B------:R-:W-:-:S05]  /*14c0*/  IMAD.WIDE R20, R7, 0x4, R18 ;  /* 0x0000000407147825 */ /* 0x000fca00078e0212 */
[----:B------:R0:W5:Y:S01]  /*14d0*/  LDG.E R18, desc[UR6][R20.64] ;  /* 0x0000000614127981 */ /* 0x000162000c1e1900 */
[----:B------:R-:W-:-:S04]  /*14e0*/  IMAD.WIDE R22, R7, 0x4, R20 ;  /* 0x0000000407167825 */ /* 0x000fc800078e0214 */
[----:B0-----:R-:W-:Y:S01]  /*14f0*/  FADD R20, R26, R9 ;  /* 0x000000091a147221 */ /* 0x001fe20000000000 */
[----:B------:R-:W-:-:S03]  /*1500*/  FMUL R17, R9, -3.7320504188537597656 ;  /* 0xc06ed9ea09117820 */ /* 0x000fc60000400000 */
[----:B--2---:R-:W-:Y:S02]  /*1510*/  FFMA R19, R20, R28, R27 ;  /* 0x0000001c14137223 */ /* 0x004fe4000000001b */
[----:B------:R0:W2:Y:S01]  /*1520*/  LDG.E R28, desc[UR6][R22.64] ;  /* 0x00000006161c7981 */ /* 0x0000a2000c1e1900 */
[----:B------:R-:W-:Y:S01]  /*1530*/  FMUL R20, R26, -0.26794922351837158203 ;  /* 0xbe8930a41a147820 */ /* 0x000fe20000400000 */
[----:B------:R-:W-:-:S04]  /*1540*/  IMAD.WIDE R26, R7, 0x4, R22 ;  /* 0x00000004071a7825 */ /* 0x000fc800078e0216 */
[----:B------:R-:W-:Y:S01]  /*1550*/  FADD R9, R20, R17 ;  /* 0x0000001114097221 */ /* 0x000fe20000000000 */
[----:B------:R-:W-:-:S03]  /*1560*/  FMUL R17, R17, -3.7320504188537597656 ;  /* 0xc06ed9ea11117820 */ /* 0x000fc60000400000 */
[----:B---3--:R-:W-:Y:S01]  /*1570*/  FFMA R29, R9, R29, R19 ;  /* 0x0000001d091d7223 */ /* 0x008fe20000000013 */
[----:B------:R-:W-:Y:S01]  /*1580*/  FMUL R19, R20, -0.26794922351837158203 ;  /* 0xbe8930a414137820 */ /* 0x000fe20000400000 */
[----:B------:R1:W3:Y:S01]  /*1590*/  LDG.E R9, desc[UR6][R26.64] ;  /* 0x000000061a097981 */ /* 0x0002e2000c1e1900 */
[----:B------:R-:W-:-:S04]  /*15a0*/  IMAD.WIDE R20, R7, 0x4, R26 ;  /* 0x0000000407147825 */ /* 0x000fc800078e021a */
[----:B0-----:R-:W-:-:S04]  /*15b0*/  FADD R22, R19, R17 ;  /* 0x0000001113167221 */ /* 0x001fc80000000000 */
[----:B----4-:R-:W-:Y:S02]  /*15c0*/  FFMA R29, R22, R16, R29 ;  /* 0x00000010161d7223 */ /* 0x010fe4000000001d */
[----:B------:R0:W4:Y:S01]  /*15d0*/  LDG.E R22, desc[UR6][R20.64] ;  /* 0x0000000614167981 */ /* 0x000122000c1e1900 */
[----:B------:R-:W-:Y:S01]  /*15e0*/  FMUL R16, R19, -0.26794922351837158203 ;  /* 0xbe8930a413107820 */ /* 0x000fe20000400000 */
[----:B------:R-:W-:-:S03]  /*15f0*/  FMUL R17, R17, -3.7320504188537597656 ;  /* 0xc06ed9ea11117820 */ /* 0x000fc60000400000 */
[C---:B-1----:R-:W-:Y:S01]  /*1600*/  FMUL R27, R16.reuse, -0.26794922351837158203 ;  /* 0xbe8930a4101b7820 */ /* 0x042fe20000400000 */
[----:B------:R-:W-:-:S04]  /*1610*/  FADD R19, R16, R17 ;  /* 0x0000001110137221 */ /* 0x000fc80000000000 */
[----:B-----5:R-:W-:Y:S01]  /*1620*/  FFMA R29, R19, R18, R29 ;  /* 0x00000012131d7223 */ /* 0x020fe2000000001d */
[----:B------:R-:W-:-:S04]  /*1630*/  IMAD.WIDE R18, R7, 0x4, R20 ;  /* 0x0000000407127825 */ /* 0x000fc800078e0214 */
[----:B0-----:R-:W-:-:S04]  /*1640*/  FMUL R20, R17, -3.7320504188537597656 ;  /* 0xc06ed9ea11147820 */ /* 0x001fc80000400000 */
[----:B------:R-:W-:Y:S01]  /*1650*/  FADD R26, R27, R20 ;  /* 0x000000141b1a7221 */ /* 0x000fe20000000000 */
[----:B------:R-:W-:Y:S01]  /*1660*/  IMAD.WIDE R16, R7, 0x4, R18 ;  /* 0x0000000407107825 */ /* 0x000fe200078e0212 */
[----:B------:R2:W5:Y:S03]  /*1670*/  LDG.E R23, desc[UR6][R18.64] ;  /* 0x0000000612177981 */ /* 0x000566000c1e1900 */
[----:B--2---:R-:W-:Y:S02]  /*1680*/  FFMA R18, R26, R28, R29 ;  /* 0x0000001c1a127223 */ /* 0x004fe4000000001d */
[----:B------:R0:W2:Y:S01]  /*1690*/  LDG.E R26, desc[UR6][R16.64] ;  /* 0x00000006101a7981 */ /* 0x0000a2000c1e1900 */
[----:B------:R-:W-:Y:S01]  /*16a0*/  FMUL R29, R27, -0.26794922351837158203 ;  /* 0xbe8930a41b1d7820 */ /* 0x000fe20000400000 */
[----:B------:R-:W-:Y:S01]  /*16b0*/  FMUL R28, R20, -3.7320504188537597656 ;  /* 0xc06ed9ea141c7820 */ /* 0x000fe20000400000 */
[----:B------:R-:W-:-:S04]  /*16c0*/  IMAD.WIDE R20, R7, 0x4, R16 ;  /* 0x0000000407147825 */ /* 0x000fc800078e0210 */
[C---:B------:R-:W-:Y:S01]  /*16d0*/  FADD R27, R29.reuse, R28 ;  /* 0x0000001c1d1b7221 */ /* 0x040fe20000000000 */
[----:B------:R-:W-:Y:S01]  /*16e0*/  FMUL R29, R29, -0.26794922351837158203 ;  /* 0xbe8930a41d1d7820 */ /* 0x000fe20000400000 */
[----:B------:R-:W-:-:S04]  /*16f0*/  FMUL R28, R28, -3.7320504188537597656 ;  /* 0xc06ed9ea1c1c7820 */ /* 0x000fc80000400000 */
[----:B0-----:R-:W-:Y:S01]  /*1700*/  FADD R16, R29, R28 ;  /* 0x0000001c1d107221 */ /* 0x001fe20000000000 */
[----:B---3--:R-:W-:Y:S02]  /*1710*/  FFMA R9, R27, R9, R18 ;  /* 0x000000091b097223 */ /* 0x008fe40000000012 */
[----:B------:R0:W3:Y:S01]  /*1720*/  LDG.E R27, desc[UR6][R20.64] ;  /* 0x00000006141b7981 */ /* 0x0000e2000c1e1900 */
[----:B------:R-:W-:-:S04]  /*1730*/  IMAD.WIDE R18, R7, 0x4, R20 ;  /* 0x0000000407127825 */ /* 0x000fc800078e0214 */
[----:B----4-:R-:W-:Y:S02]  /*1740*/  FFMA R16, R16, R22, R9 ;  /* 0x0000001610107223 */ /* 0x010fe40000000009 */
[----:B------:R1:W4:Y:S01]  /*1750*/  LDG.E R9, desc[UR6][R18.64] ;  /* 0x0000000612097981 */ /* 0x000322000c1e1900 */
[----:B------:R-:W-:Y:S01]  /*1760*/  FMUL R29, R29, -0.26794922351837158203 ;  /* 0xbe8930a41d1d7820 */ /* 0x000fe20000400000 */
[----:B------:R-:W-:-:S04]  /*1770*/  FMUL R28, R28, -3.7320504188537597656 ;  /* 0xc06ed9ea1c1c7820 */ /* 0x000fc80000400000 */
[C---:B------:R-:W-:Y:S01]  /*1780*/  FADD R17, R29.reuse, R28 ;  /* 0x0000001c1d117221 */ /* 0x040fe20000000000 */
[----:B------:R-:W-:Y:S01]  /*1790*/  FMUL R29, R29, -0.26794922351837158203 ;  /* 0xbe8930a41d1d7820 */ /* 0x000fe20000400000 */
[----:B0-----:R-:W-:-:S04]  /*17a0*/  FMUL R20, R28, -3.7320504188537597656 ;  /* 0xc06ed9ea1c147820 */ /* 0x001fc80000400000 */
[C---:B------:R-:W-:Y:S01]  /*17b0*/  FADD R28, R29.reuse, R20 ;  /* 0x000000141d1c7221 */ /* 0x040fe20000000000 */
[----:B------:R-:W-:Y:S01]  /*17c0*/  FMUL R29, R29, -0.26794922351837158203 ;  /* 0xbe8930a41d1d7820 */ /* 0x000fe20000400000 */
[----:B-----5:R-:W-:-:S04]  /*17d0*/  FFMA R17, R17, R23, R16 ;  /* 0x0000001711117223 */ /* 0x020fc80000000010 */
[----:B--2---:R-:W-:Y:S01]  /*17e0*/  FFMA R28, R28, R26, R17 ;  /* 0x0000001a1c1c7223 */ /* 0x004fe20000000011 */
[----:B------:R-:W-:-:S04]  /*17f0*/  IMAD.WIDE R16, R7, 0x4, R18 ;  /* 0x0000000407107825 */ /* 0x000fc800078e0212 */
[----:B-1----:R-:W-:Y:S01]  /*1800*/  FMUL R18, R20, -3.7320504188537597656 ;  /* 0xc06ed9ea14127820 */ /* 0x002fe20000400000 */
[----:B------:R-:W-:-:S04]  /*1810*/  IMAD.WIDE R22, R7, 0x4, R16 ;  /* 0x0000000407167825 */ /* 0x000fc800078e0210 */
[C---:B------:R-:W-:Y:S01]  /*1820*/  FADD R19, R29.reuse, R18 ;  /* 0x000000121d137221 */ /* 0x040fe20000000000 */
[----:B------:R-:W2:Y:S01]  /*1830*/  LDG.E R26, desc[UR6][R16.64] ;  /* 0x00000006101a7981 */ /* 0x000ea2000c1e1900 */
[----:B------:R-:W-:Y:S01]  /*1840*/  FMUL R29, R29, -0.26794922351837158203 ;  /* 0xbe8930a41d1d7820 */ /* 0x000fe20000400000 */
[----:B------:R-:W-:-:S04]  /*1850*/  IMAD.WIDE R20, R7, 0x4, R22 ;  /* 0x0000000407147825 */ /* 0x000fc800078e0216 */
[----:B---3--:R-:W-:Y:S02]  /*1860*/  FFMA R28, R19, R27, R28 ;  /* 0x0000001b131c7223 */ /* 0x008fe4000000001c */
[----:B------:R0:W3:Y:S02]  /*1870*/  LDG.E R27, desc[UR6][R22.64] ;  /* 0x00000006161b7981 */ /* 0x0000e4000c1e1900 */
[----:B0-----:R-:W-:Y:S01]  /*1880*/  FMUL R23, R18, -3.7320504188537597656 ;  /* 0xc06ed9ea12177820 */ /* 0x001fe20000400000 */
[----:B------:R-:W-:Y:S01]  /*1890*/  IMAD.WIDE R18, R7, 0x4, R20 ;  /* 0x0000000407127825 */ /* 0x000fe200078e0214 */
[----:B------:R0:W5:Y:S03]  /*18a0*/  LDG.E R22, desc[UR6][R20.64] ;  /* 0x0000000614167981 */ /* 0x000166000c1e1900 */
[----:B------:R-:W-:-:S04]  /*18b0*/  FADD R17, R29, R23 ;  /* 0x000000171d117221 */ /* 0x000fc80000000000 */
[----:B----4-:R-:W-:Y:S01]  /*18c0*/  FFMA R28, R17, R9, R28 ;  /* 0x00000009111c7223 */ /* 0x010fe2000000001c */
[----:B------:R-:W-:Y:S01]  /*18d0*/  IMAD.WIDE R16, R7, 0x4, R18 ;  /* 0x0000000407107825 */ /* 0x000fe200078e0212 */
[----:B------:R-:W4:Y:S05]  /*18e0*/  LDG.E R9, desc[UR6][R18.64] ;  /* 0x0000000612097981 */ /* 0x000f2a000c1e1900 */
[----:B------:R1:W4:Y:S01]  /*18f0*/  LDG.E R16, desc[UR6][R16.64] ;  /* 0x0000000610107981 */ /* 0x000322000c1e1900 */
[----:B------:R-:W-:Y:S01]  /*1900*/  FMUL R29, R29, -0.26794922351837158203 ;  /* 0xbe8930a41d1d7820 */ /* 0x000fe20000400000 */
[----:B------:R-:W-:Y:S01]  /*1910*/  FMUL R23, R23, -3.7320504188537597656 ;  /* 0xc06ed9ea17177820 */ /* 0x000fe20000400000 */
[----:B------:R-:W-:Y:S01]  /*1920*/  IADD3 R11, PT, PT, R11, 0x10, RZ ;  /* 0x000000100b0b7810 */ /* 0x000fe20007ffe0ff */
[----:B------:R-:W-:Y:S01]  /*1930*/  UIADD3 UR4, UPT, UPT, UR4, 0x10, URZ ;  /* 0x0000001004047890 */ /* 0x000fe2000fffe0ff */
[----:B------:R-:W-:Y:S01]  /*1940*/  LEA R25, R7, R25, 0x4 ;  /* 0x0000001907197211 */ /* 0x000fe200078e20ff */
[----:B0-----:R-:W-:Y:S01]  /*1950*/  FMUL R20, R23, -3.7320504188537597656 ;  /* 0xc06ed9ea17147820 */ /* 0x001fe20000400000 */
[----:B------:R-:W-:Y:S01]  /*1960*/  ISETP.NE.AND P0, PT, R11, RZ, PT ;  /* 0x000000ff0b00720c */ /* 0x000fe20003f05270 */
[C---:B-1----:R-:W-:Y:S01]  /*1970*/  FADD R17, R29.reuse, R23 ;  /* 0x000000171d117221 */ /* 0x042fe20000000000 */
[----:B------:R-:W-:-:S04]  /*1980*/  FMUL R29, R29, -0.26794922351837158203 ;  /* 0xbe8930a41d1d7820 */ /* 0x000fc80000400000 */
[C---:B------:R-:W-:Y:S01]  /*1990*/  FADD R21, R29.reuse, R20 ;  /* 0x000000141d157221 */ /* 0x040fe20000000000 */
[----:B------:R-:W-:Y:S01]  /*19a0*/  FMUL R29, R29, -0.26794922351837158203 ;  /* 0xbe8930a41d1d7820 */ /* 0x000fe20000400000 */
[----:B------:R-:W-:-:S04]  /*19b0*/  FMUL R20, R20, -3.7320504188537597656 ;  /* 0xc06ed9ea14147820 */ /* 0x000fc80000400000 */
[C---:B------:R-:W-:Y:S01]  /*19c0*/  FADD R18, R29.reuse, R20 ;  /* 0x000000141d127221 */ /* 0x040fe20000000000 */
[----:B------:R-:W-:Y:S01]  /*19d0*/  FMUL R29, R29, -0.26794922351837158203 ;  /* 0xbe8930a41d1d7820 */ /* 0x000fe20000400000 */
[----:B------:R-:W-:-:S04]  /*19e0*/  FMUL R20, R20, -3.7320504188537597656 ;  /* 0xc06ed9ea14147820 */ /* 0x000fc80000400000 */
[----:B------:R-:W-:Y:S01]  /*19f0*/  FMUL R19, R20, -3.7320504188537597656 ;  /* 0xc06ed9ea14137820 */ /* 0x000fe20000400000 */
[----:B--2---:R-:W-:Y:S01]  /*1a00*/  FFMA R26, R17, R26, R28 ;  /* 0x0000001a111a7223 */ /* 0x004fe2000000001c */
[----:B------:R-:W-:-:S03]  /*1a10*/  FADD R17, R29, R20 ;  /* 0x000000141d117221 */ /* 0x000fc60000000000 */
[----:B---3--:R-:W-:Y:S01]  /*1a20*/  FFMA R21, R21, R27, R26 ;  /* 0x0000001b15157223 */ /* 0x008fe2000000001a */
[----:B------:R-:W-:-:S03]  /*1a30*/  FMUL R26, R29, -0.26794922351837158203 ;  /* 0xbe8930a41d1a7820 */ /* 0x000fc60000400000 */
[----:B-----5:R-:W-:-:S04]  /*1a40*/  FFMA R18, R18, R22, R21 ;  /* 0x0000001612127223 */ /* 0x020fc80000000015 */
[----:B----4-:R-:W-:Y:S01]  /*1a50*/  FFMA R9, R17, R9, R18 ;  /* 0x0000000911097223 */ /* 0x010fe20000000012 */
[C---:B------:R-:W-:Y:S01]  /*1a60*/  FADD R18, R26.reuse, R19 ;  /* 0x000000131a127221 */ /* 0x040fe20000000000 */
[----:B------:R-:W-:-:S03]  /*1a70*/  FMUL R26, R26, -0.26794922351837158203 ;  /* 0xbe8930a41a1a7820 */ /* 0x000fc60000400000 */
[----:B------:R-:W-:Y:S01]  /*1a80*/  FFMA R27, R18, R16, R9 ;  /* 0x00000010121b7223 */ /* 0x000fe20000000009 */
[----:B------:R-:W-:Y:S01]  /*1a90*/  FMUL R9, R19, -3.7320504188537597656 ;  /* 0xc06ed9ea13097820 */ /* 0x000fe20000400000 */
[----:B------:R-:W-:Y:S06]  /*1aa0*/  @P0 BRA `(.L_x_54) ;  /* 0xfffffff800680947 */ /* 0x000fec000383ffff */
[----:B------:R-:W-:-:S12]  /*1ab0*/  UIADD3 UR4, UPT, UPT, UR4, 0x1, URZ ;  /* 0x0000000104047890 */ /* 0x000fd8000fffe0ff */
.L_x_53:
[----:B------:R-:W-:-:S13]  /*1ac0*/  ISETP.NE.AND P0, PT, R24, RZ, PT ;  /* 0x000000ff1800720c */ /* 0x000fda0003f05270 */
[----:B------:R-:W-:Y:S05]  /*1ad0*/  @!P0 BRA `(.L_x_52) ;  /* 0x0000000400988947 */ /* 0x000fea0003800000 */
[----:B------:R-:W-:Y:S02]  /*1ae0*/  ISETP.GE.U32.AND P0, PT, R24, 0x8, PT ;  /* 0x000000081800780c */ /* 0x000fe40003f06070 */
[----:B------:R-:W-:-:S04]  /*1af0*/  LOP3.LUT R7, R10, 0x7, RZ, 0xc0, !PT ;  /* 0x000000070a077812 */ /* 0x000fc800078ec0ff */
[----:B------:R-:W-:-:S07]  /*1b00*/  ISETP.NE.AND P1, PT, R7, RZ, PT ;  /* 0x000000ff0700720c */ /* 0x000fce0003f25270 */
[----:B------:R-:W-:Y:S06]  /*1b10*/  @!P0 BRA `(.L_x_55) ;  /* 0x0000000000cc8947 */ /* 0x000fec0003800000 */
[----:B------:R-:W0:Y:S02]  /*1b20*/  LDC R11, c[0x0][0x394] ;  /* 0x0000e500ff0b7b82 */ /* 0x000e240000000800 */
[----:B0-----:R-:W-:-:S04]  /*1b30*/  IMAD R25, R11, UR4, RZ ;  /* 0x000000040b197c24 */ /* 0x001fc8000f8e02ff */
[----:B------:R-:W-:-:S05]  /*1b40*/  IMAD.WIDE R24, R25, 0x4, R12 ;  /* 0x0000000419187825 */ /* 0x000fca00078e020c */
[----:B------:R-:W2:Y:S01]  /*1b50*/  LDG.E R28, desc[UR6][R24.64] ;  /* 0x00000006181c7981 */ /* 0x000ea2000c1e1900 */
[----:B------:R-:W-:-:S05]  /*1b60*/  IMAD.WIDE R16, R11, 0x4, R24 ;  /* 0x000000040b107825 */ /* 0x000fca00078e0218 */
[----:B------:R0:W3:Y:S01]  /*1b70*/  LDG.E R29, desc[UR6][R16.64] ;  /* 0x00000006101d7981 */ /* 0x0000e2000c1e1900 */
[----:B------:R-:W-:-:S04]  /*1b80*/  IMAD.WIDE R20, R11, 0x4, R16 ;  /* 0x000000040b147825 */ /* 0x000fc800078e0210 */
[C---:B------:R-:W-:Y:S02]  /*1b90*/  IMAD.WIDE R18, R11.reuse, 0x4, R20 ;  /* 0x000000040b127825 */ /* 0x040fe400078e0214 */
[----:B------:R-:W4:Y:S02]  /*1ba0*/  LDG.E R20, desc[UR6][R20.64] ;  /* 0x0000000614147981 */ /* 0x000f24000c1e1900 */
[C---:B0-----:R-:W-:Y:S02]  /*1bb0*/  IMAD.WIDE R16, R11.reuse, 0x4, R18 ;  /* 0x000000040b107825 */ /* 0x041fe400078e0212 */
[----:B------:R-:W5:Y:S02]  /*1bc0*/  LDG.E R19, desc[UR6][R18.64] ;  /* 0x0000000612137981 */ /* 0x000f64000c1e1900 */
[----:B------:R-:W-:-:S05]  /*1bd0*/  IMAD.WIDE R22, R11, 0x4, R16 ;  /* 0x000000040b167825 */ /* 0x000fca00078e0210 */
[----:B------:R0:W5:Y:S01]  /*1be0*/  LDG.E R21, desc[UR6][R22.64] ;  /* 0x0000000616157981 */ /* 0x000162000c1e1900 */
[----:B------:R-:W-:-:S03]  /*1bf0*/  IMAD.WIDE R24, R11, 0x4, R22 ;  /* 0x000000040b187825 */ /* 0x000fc600078e0216 */
[----:B------:R-:W5:Y:S01]  /*1c00*/  LDG.E R18, desc[UR6][R16.64] ;  /* 0x0000000610127981 */ /* 0x000f62000c1e1900 */
[----:B0-----:R-:W-:-:S04]  /*1c10*/  FADD R22, R9, R26 ;  /* 0x0000001a09167221 */ /* 0x001fc80000000000 */
[----:B--2---:R-:W-:Y:S02]  /*1c20*/  FFMA R28, R22, R28, R27 ;  /* 0x0000001c161c7223 */ /* 0x004fe4000000001b */
[----:B------:R0:W2:Y:S02]  /*1c30*/  LDG.E R27, desc[UR6][R24.64] ;  /* 0x00000006181b7981 */ /* 0x0000a4000c1e1900 */
[----:B0-----:R-:W-:-:S05]  /*1c40*/  IMAD.WIDE R24, R11, 0x4, R24 ;  /* 0x000000040b187825 */ /* 0x001fca00078e0218 */
[----:B------:R-:W2:Y:S01]  /*1c50*/  LDG.E R11, desc[UR6][R24.64] ;  /* 0x00000006180b7981 */ /* 0x000ea2000c1e1900 */
[----:B------:R-:W-:Y:S01]  /*1c60*/  FMUL R26, R26, -0.26794922351837158203 ;  /* 0xbe8930a41a1a7820 */ /* 0x000fe20000400000 */
[----:B------:R-:W-:-:S04]  /*1c70*/  FMUL R9, R9, -3.7320504188537597656 ;  /* 0xc06ed9ea09097820 */ /* 0x000fc80000400000 */
[C---:B------:R-:W-:Y:S01]  /*1c80*/  FADD R17, R26.reuse, R9 ;  /* 0x000000091a117221 */ /* 0x040fe20000000000 */
[----:B------:R-:W-:Y:S01]  /*1c90*/  FMUL R26, R26, -0.26794922351837158203 ;  /* 0xbe8930a41a1a7820 */ /* 0x000fe20000400000 */
[----:B------:R-:W-:Y:S02]  /*1ca0*/  FMUL R9, R9, -3.7320504188537597656 ;  /* 0xc06ed9ea09097820 */ /* 0x000fe40000400000 */
[----:B---3--:R-:W-:Y:S02]  /*1cb0*/  FFMA R17, R17, R29, R28 ;  /* 0x0000001d11117223 */ /* 0x008fe4000000001c */
[C---:B------:R-:W-:Y:S01]  /*1cc0*/  FADD R16, R26.reuse, R9 ;  /* 0x000000091a107221 */ /* 0x040fe20000000000 */
[----:B------:R-:W-:Y:S01]  /*1cd0*/  FMUL R26, R26, -0.26794922351837158203 ;  /* 0xbe8930a41a1a7820 */ /* 0x000fe20000400000 */
[----:B------:R-:W-:Y:S02]  /*1ce0*/  FMUL R9, R9, -3.7320504188537597656 ;  /* 0xc06ed9ea09097820 */ /* 0x000fe40000400000 */
[----:B----4-:R-:W-:-:S02]  /*1cf0*/  FFMA R16, R16, R20, R17 ;  /* 0x0000001410107223 */ /* 0x010fc40000000011 */
[C---:B------:R-:W-:Y:S01]  /*1d00*/  FADD R17, R26.reuse, R9 ;  /* 0x000000091a117221 */ /* 0x040fe20000000000 */
[----:B------:R-:W-:Y:S01]  /*1d10*/  FMUL R26, R26, -0.26794922351837158203 ;  /* 0xbe8930a41a1a7820 */ /* 0x000fe20000400000 */
[----:B------:R-:W-:Y:S02]  /*1d20*/  FMUL R9, R9, -3.7320504188537597656 ;  /* 0xc06ed9ea09097820 */ /* 0x000fe40000400000 */
[----:B-----5:R-:W-:Y:S02]  /*1d30*/  FFMA R17, R17, R19, R16 ;  /* 0x0000001311117223 */ /* 0x020fe40000000010 */
        /* <DEDUP_REMOVED lines=11> */
[----:B------:R-:W-:Y:S01]  /*1df0*/  UIADD3 UR4, UPT, UPT, UR4, 0x8, URZ ;  /* 0x0000000804047890 */ /* 0x000fe2000fffe0ff */
[----:B--2---:R-:W-:-:S02]  /*1e00*/  FFMA R16, R17, R27, R16 ;  /* 0x0000001b11107223 */ /* 0x004fc40000000010 */
[C---:B------:R-:W-:Y:S01]  /*1e10*/  FADD R27, R26.reuse, R9 ;  /* 0x000000091a1b7221 */ /* 0x040fe20000000000 */
[----:B------:R-:W-:Y:S01]  /*1e20*/  FMUL R26, R26, -0.26794922351837158203 ;  /* 0xbe8930a41a1a7820 */ /* 0x000fe20000400000 */
[----:B------:R-:W-:Y:S02]  /*1e30*/  FMUL R9, R9, -3.7320504188537597656 ;  /* 0xc06ed9ea09097820 */ /* 0x000fe40000400000 */
[----:B------:R-:W-:-:S07]  /*1e40*/  FFMA R27, R27, R11, R16 ;  /* 0x0000000b1b1b7223 */ /* 0x000fce0000000010 */
.L_x_55:
        /* <DEDUP_REMOVED lines=10> */
[----:B------:R-:W3:Y:S01]  /*1ef0*/  LDG.E R7, desc[UR6][R16.64] ;  /* 0x0000000610077981 */ /* 0x000ee2000c1e1900 */
[----:B------:R-:W-:-:S05]  /*1f00*/  IMAD.WIDE R18, R21, 0x4, R16 ;  /* 0x0000000415127825 */ /* 0x000fca00078e0210 */
[----:B------:R-:W4:Y:S01]  /*1f10*/  LDG.E R23, desc[UR6][R18.64] ;  /* 0x0000000612177981 */ /* 0x000f22000c1e1900 */
[----:B------:R-:W-:-:S06]  /*1f20*/  IMAD.WIDE R20, R21, 0x4, R18 ;  /* 0x0000000415147825 */ /* 0x000fcc00078e0212 */
[----:B------:R-:W5:Y:S01]  /*1f30*/  LDG.E R20, desc[UR6][R20.64] ;  /* 0x0000000614147981 */ /* 0x000f62000c1e1900 */
[----:B------:R-:W-:Y:S01]  /*1f40*/  FMUL R25, R26, -0.26794922351837158203 ;  /* 0xbe8930a41a197820 */ /* 0x000fe20000400000 */
[C---:B------:R-:W-:Y:S01]  /*1f50*/  FADD R26, R9.reuse, R26 ;  /* 0x0000001a091a7221 */ /* 0x040fe20000000000 */
[----:B------:R-:W-:Y:S01]  /*1f60*/  FMUL R28, R9, -3.7320504188537597656 ;  /* 0xc06ed9ea091c7820 */ /* 0x000fe20000400000 */
[----:B------:R-:W-:-:S03]  /*1f70*/  UIADD3 UR4, UPT, UPT, UR4, 0x4, URZ ;  /* 0x0000000404047890 */ /* 0x000fc6000fffe0ff */
[C---:B------:R-:W-:Y:S01]  /*1f80*/  FADD R9, R25.reuse, R28 ;  /* 0x0000001c19097221 */ /* 0x040fe20000000000 */
[----:B------:R-:W-:Y:S01]  /*1f90*/  FMUL R25, R25, -0.26794922351837158203 ;  /* 0xbe8930a419197820 */ /* 0x000fe20000400000 */
[----:B------:R-:W-:Y:S01]  /*1fa0*/  FMUL R28, R28, -3.7320504188537597656 ;  /* 0xc06ed9ea1c1c7820 */ /* 0x000fe20000400000 */
[----:B--2---:R-:W-:-:S04]  /*1fb0*/  FFMA R24, R26, R24, R27 ;  /* 0x000000181a187223 */ /* 0x004fc8000000001b */
[----:B---3--:R-:W-:Y:S01]  /*1fc0*/  FFMA R24, R9, R7, R24 ;  /* 0x0000000709187223 */ /* 0x008fe20000000018 */
[C---:B------:R-:W-:Y:S01]  /*1fd0*/  FADD R7, R25.reuse, R28 ;  /* 0x0000001c19077221 */ /* 0x040fe20000000000 */
[----:B------:R-:W-:Y:S01]  /*1fe0*/  FMUL R25, R25, -0.26794922351837158203 ;  /* 0xbe8930a419197820 */ /* 0x000fe20000400000 */
[----:B------:R-:W-:Y:S02]  /*1ff0*/  FMUL R28, R28, -3.7320504188537597656 ;  /* 0xc06ed9ea1c1c7820 */ /* 0x000fe40000400000 */
[----:B----4-:R-:W-:Y:S02]  /*2000*/  FFMA R7, R7, R23, R24 ;  /* 0x0000001707077223 */ /* 0x010fe40000000018 */
[C---:B------:R-:W-:Y:S01]  /*2010*/  FADD R10, R25.reuse, R28 ;  /* 0x0000001c190a7221 */ /* 0x040fe20000000000 */
[----:B------:R-:W-:Y:S01]  /*2020*/  FMUL R26, R25, -0.26794922351837158203 ;  /* 0xbe8930a4191a7820 */ /* 0x000fe20000400000 */
[----:B------:R-:W-:Y:S02]  /*2030*/  FMUL R9, R28, -3.7320504188537597656 ;  /* 0xc06ed9ea1c097820 */ /* 0x000fe40000400000 */
[----:B-----5:R-:W-:-:S07]  /*2040*/  FFMA R27, R10, R20, R7 ;  /* 0x000000140a1b7223 */ /* 0x020fce0000000007 */
.L_x_56:
[----:B------:R-:W-:Y:S05]  /*2050*/  @!P1 BRA `(.L_x_52) ;  /* 0x0000000000389947 */ /* 0x000fea0003800000 */
[----:B------:R-:W0:Y:S01]  /*2060*/  LDCU UR8, c[0x0][0x394] ;  /* 0x00007280ff0877ac */ /* 0x000e220008000800 */
[----:B------:R-:W-:Y:S01]  /*2070*/  IADD3 R22, PT, PT, -R22, RZ, RZ ;  /* 0x000000ff16167210 */ /* 0x000fe20007ffe1ff */
[----:B0-----:R-:W-:-:S06]  /*2080*/  UIMAD UR4, UR4, UR8, URZ ;  /* 0x00000008040472a4 */ /* 0x001fcc000f8e02ff */
[----:B------:R-:W-:-:S07]  /*2090*/  MOV R7, UR4 ;  /* 0x0000000400077c02 */ /* 0x000fce0008000f00 */
.L_x_57:
[----:B------:R-:W-:-:S06]  /*20a0*/  IMAD.WIDE R10, R7, 0x4, R12 ;  /* 0x00000004070a7825 */ /* 0x000fcc00078e020c */
[----:B------:R-:W2:Y:S01]  /*20b0*/  LDG.E R10, desc[UR6][R10.64] ;  /* 0x000000060a0a7981 */ /* 0x000ea2000c1e1900 */
[----:B------:R-:W-:Y:S01]  /*20c0*/  IADD3 R22, PT, PT, R22, 0x1, RZ ;  /* 0x0000000116167810 */ /* 0x000fe20007ffe0ff */
[C---:B------:R-:W-:Y:S01]  /*20d0*/  FADD R16, R26.reuse, R9 ;  /* 0x000000091a107221 */ /* 0x040fe20000000000 */
[----:B------:R-:W-:Y:S01]  /*20e0*/  IADD3 R7, PT, PT, R7, UR8, RZ ;  /* 0x0000000807077c10 */ /* 0x000fe2000fffe0ff */
[----:B------:R-:W-:Y:S01]  /*20f0*/  FMUL R26, R26, -0.26794922351837158203 ;  /* 0xbe8930a41a1a7820 */ /* 0x000fe20000400000 */
[----:B------:R-:W-:Y:S01]  /*2100*/  ISETP.NE.AND P0, PT, R22, RZ, PT ;  /* 0x000000ff1600720c */ /* 0x000fe20003f05270 */
[----:B------:R-:W-:Y:S01]  /*2110*/  FMUL R9, R9, -3.7320504188537597656 ;  /* 0xc06ed9ea09097820 */ /* 0x000fe20000400000 */
[----:B--2---:R-:W-:-:S11]  /*2120*/  FFMA R27, R16, R10, R27 ;  /* 0x0000000a101b7223 */ /* 0x004fd6000000001b */
[----:B------:R-:W-:Y:S05]  /*2130*/  @P0 BRA `(.L_x_57) ;  /* 0xfffffffc00d80947 */ /* 0x000fea000383ffff */
.L_x_52:
[----:B------:R-:W-:Y:S01]  /*2140*/  ISETP.NE.AND P0, PT, R5, RZ, PT ;  /* 0x000000ff0500720c */ /* 0x000fe20003f05270 */
[----:B------:R-:W-:-:S12]  /*2150*/  HFMA2 R5, -RZ, RZ, 1.875, 0 ;  /* 0x3f800000ff057431 */ /* 0x000fd800000001ff */
        /* <DEDUP_REMOVED lines=13> */
[----:B0-----:R-:W-:-:S07]  /*2230*/  FADD R3, R10, -R5 ;  /* 0x800000050a037221 */ /* 0x001fce0000000000 */
[----:B------:R-:W0:Y:S01]  /*2240*/  F2I.NTZ R7, R10 ;  /* 0x0000000a00077305 */ /* 0x000e220000203100 */
[----:B------:R-:W-:Y:S01]  /*2250*/  FSETP.GT.AND P1, PT, R5, RZ, PT ;  /* 0x000000ff0500720b */ /* 0x000fe20003f24000 */
[----:B------:R-:W-:-:S04]  /*2260*/  FADD R3, R3, R4 ;  /* 0x0000000403037221 */ /* 0x000fc80000000000 */
[----:B------:R-:W-:Y:S01]  /*2270*/  FFMA R4, R3, R16, 0.0013391353422775864601 ;  /* 0x3aaf85ed03047423 */ /* 0x000fe20000000010 */
[----:B-1----:R-:W-:-:S03]  /*2280*/  FADD R11, R9, R9 ;  /* 0x00000009090b7221 */ /* 0x002fc60000000000 */
[----:B------:R-:W-:Y:S01]  /*2290*/  FFMA R4, R3, R4, 0.0096188392490148544312 ;  /* 0x3c1d985603047423 */ /* 0x000fe20000000004 */
[----:B------:R-:W-:-:S03]  /*22a0*/  FADD R11, R6, -R11 ;  /* 0x8000000b060b7221 */ /* 0x000fc60000000000 */
[----:B------:R-:W-:-:S04]  /*22b0*/  FFMA R4, R3, R4, 0.055503588169813156128 ;  /* 0x3d6357bb03047423 */ /* 0x000fc80000000004 */
[C---:B------:R-:W-:Y:S01]  /*22c0*/  FFMA R16, R3.reuse, R4, 0.24022644758224487305 ;  /* 0x3e75fdec03107423 */ /* 0x040fe20000000004 */
[----:B------:R-:W-:Y:S02]  /*22d0*/  SEL R4, RZ, 0x83000000, P1 ;  /* 0x83000000ff047807 */ /* 0x000fe40000800000 */
[----:B------:R-:W-:Y:S01]  /*22e0*/  FSETP.GEU.AND P1, PT, R10, RZ, PT ;  /* 0x000000ff0a00720b */ /* 0x000fe20003f2e000 */
[----:B------:R-:W-:Y:S01]  /*22f0*/  FFMA R16, R3, R16, 0.69314718246459960938 ;  /* 0x3f31721803107423 */ /* 0x000fe20000000010 */
[----:B------:R-:W-:Y:S02]  /*2300*/  IADD3 R5, PT, PT, R4, 0x7f000000, RZ ;  /* 0x7f00000004057810 */ /* 0x000fe40007ffe0ff */
[----:B0-----:R-:W-:Y:S01]  /*2310*/  LEA R7, R7, -R4, 0x17 ;  /* 0x8000000407077211 */ /* 0x001fe200078eb8ff */
[----:B------:R-:W-:Y:S01]  /*2320*/  FFMA R16, R3, R16, 1 ;  /* 0x3f80000003107423 */ /* 0x000fe20000000010 */
[----:B------:R-:W-:Y:S02]  /*2330*/  FSEL R3, RZ, +INF , !P1 ;  /* 0x7f800000ff037808 */ /* 0x000fe40004800000 */
[----:B------:R-:W-:Y:S01]  /*2340*/  FSETP.NEU.AND P1, PT, |R11|, 1, PT ;  /* 0x3f8000000b00780b */ /* 0x000fe20003f2d200 */
[----:B------:R-:W-:-:S04]  /*2350*/  FMUL R16, R5, R16 ;  /* 0x0000001005107220 */ /* 0x000fc80000400000 */
[----:B------:R-:W-:-:S05]  /*2360*/  @!P0 FMUL R3, R7, R16 ;  /* 0x0000001007038220 */ /* 0x000fca0000400000 */
[----:B------:R-:W-:-:S07]  /*2370*/  FSEL R5, R3, -R3, P1 ;  /* 0x8000000303057208 */ /* 0x000fce0000800000 */
.L_x_58:
[----:B------:R-:W-:Y:S01]  /*2380*/  FADD R10, -R5, 1 ;  /* 0x3f800000050a7421 */ /* 0x000fe20000000100 */
[----:B------:R-:W-:Y:S01]  /*2390*/  FMUL R5, R27, -0.26794922351837158203 ;  /* 0xbe8930a41b057820 */ /* 0x000fe20000400000 */
[----:B------:R-:W-:Y:S02]  /*23a0*/  BSSY.RECONVERGENT B0, `(.L_x_59) ;  /* 0x000000d000007945 */ /* 0x000fe40003800200 */
[----:B------:R-:W0:Y:S08]  /*23b0*/  MUFU.RCP R3, R10 ;  /* 0x0000000a00037308 */ /* 0x000e300000001000 */
[----:B------:R-:W1:Y:S01]  /*23c0*/  FCHK P0, R5, R10 ;  /* 0x0000000a05007302 */ /* 0x000e620000000000 */
[----:B0-----:R-:W-:-:S04]  /*23d0*/  FFMA R4, -R10, R3, 1 ;  /* 0x3f8000000a047423 */ /* 0x001fc80000000103 */
[----:B------:R-:W-:-:S04]  /*23e0*/  FFMA R4, R3, R4, R3 ;  /* 0x0000000403047223 */ /* 0x000fc80000000003 */
[----:B------:R-:W-:-:S04]  /*23f0*/  FFMA R3, R5, R4, RZ ;  /* 0x0000000405037223 */ /* 0x000fc800000000ff */
[----:B------:R-:W-:-:S04]  /*2400*/  FFMA R6, -R10, R3, R5 ;  /* 0x000000030a067223 */ /* 0x000fc80000000105 */
[----:B------:R-:W-:Y:S01]  /*2410*/  FFMA R3, R4, R6, R3 ;  /* 0x0000000604037223 */ /* 0x000fe20000000003 */
[----:B-1----:R-:W-:Y:S06]  /*2420*/  @!P0 BRA `(.L_x_60) ;  /* 0x0000000000108947 */ /* 0x002fec0003800000 */
[----:B------:R-:W-:Y:S02]  /*2430*/  MOV R6, R10 ;  /* 0x0000000a00067202 */ /* 0x000fe40000000f00 */
[----:B------:R-:W-:-:S07]  /*2440*/  MOV R10, 0x2460 ;  /* 0x00002460000a7802 */ /* 0x000fce0000000f00 */
[----:B------:R-:W-:Y:S05]  /*2450*/  CALL.REL.NOINC `($__internal_1_$__cuda_sm3x_div_rn_noftz_f32_slowpath) ;  /* 0x0000001000207944 */ /* 0x000fea0003c00000 */
[----:B------:R-:W-:-:S07]  /*2460*/  MOV R3, R5 ;  /* 0x0000000500037202 */ /* 0x000fce0000000f00 */
.L_x_60:
[----:B------:R-:W-:Y:S05]  /*2470*/  BSYNC.RECONVERGENT B0 ;  /* 0x0000000000007941 */ /* 0x000fea0003800200 */
.L_x_59:
[----:B------:R-:W0:Y:S01]  /*2480*/  LDC R5, c[0x0][0x390] ;  /* 0x0000e400ff057b82 */ /* 0x000e220000000800 */
[----:B------:R1:W-:Y:S01]  /*2490*/  STG.E desc[UR6][R12.64], R3 ;  /* 0x000000030c007986 */ /* 0x0003e2000c101906 */
[----:B0-----:R-:W-:-:S13]  /*24a0*/  ISETP.GE.AND P0, PT, R5, 0x2, PT ;  /* 0x000000020500780c */ /* 0x001fda0003f06270 */
[----:B-1----:R-:W-:Y:S05]  /*24b0*/  @!P0 BRA `(.L_x_61) ;  /* 0x0000000c00f88947 */ /* 0x002fea0003800000 */
[----:B------:R-:W-:Y:S01]  /*24c0*/  IADD3 R7, PT, PT, R8, -R5, RZ ;  /* 0x8000000508077210 */ /* 0x000fe20007ffe0ff */
[----:B------:R-:W-:Y:S01]  /*24d0*/  HFMA2 R4, -RZ, RZ, 0, 5.9604644775390625e-08 ;  /* 0x00000001ff047431 */ /* 0x000fe200000001ff */
[----:B------:R-:W-:Y:S02]  /*24e0*/  LOP3.LUT R3, R0, 0x7, RZ, 0xc0, !PT ;  /* 0x0000000700037812 */ /* 0x000fe400078ec0ff */
[----:B------:R-:W-:-:S13]  /*24f0*/  ISETP.GE.U32.AND P0, PT, R7, 0x7, PT ;  /* 0x000000070700780c */ /* 0x000fda0003f06070 */
[----:B------:R-:W-:Y:S05]  /*2500*/  @!P0 BRA `(.L_x_62) ;  /* 0x0000000000b48947 */ /* 0x000fea0003800000 */
[----:B------:R-:W-:Y:S02]  /*2510*/  LOP3.LUT R8, R0, 0xfffffff8, RZ, 0xc0, !PT ;  /* 0xfffffff800087812 */ /* 0x000fe400078ec0ff */
[----:B------:R-:W-:Y:S02]  /*2520*/  MOV R9, RZ ;  /* 0x000000ff00097202 */ /* 0x000fe40000000f00 */
[----:B------:R-:W-:Y:S02]  /*2530*/  MOV R4, RZ ;  /* 0x000000ff00047202 */ /* 0x000fe40000000f00 */
[----:B------:R-:W-:-:S07]  /*2540*/  IADD3 R8, PT, PT, -R8, RZ, RZ ;  /* 0x000000ff08087210 */ /* 0x000fce0007ffe1ff */
.L_x_63:
[----:B------:R-:W0:Y:S01]  /*2550*/  LDC R6, c[0x0][0x394] ;  /* 0x0000e500ff067b82 */ /* 0x000e220000000800 */
[----:B-1----:R-:W-:-:S04]  /*2560*/  IMAD.WIDE R20, R9, 0x4, R12 ;  /* 0x0000000409147825 */ /* 0x002fc800078e020c */
[----:B0-----:R-:W-:Y:S02]  /*2570*/  IMAD.WIDE R10, R6, 0x4, R20 ;  /* 0x00000004060a7825 */ /* 0x001fe400078e0214 */
[----:B------:R-:W2:Y:S04]  /*2580*/  LDG.E R20, desc[UR6][R20.64] ;  /* 0x0000000614147981 */ /* 0x000ea8000c1e1900 */
[----:B------:R-:W2:Y:S02]  /*2590*/  LDG.E R17, desc[UR6][R10.64] ;  /* 0x000000060a117981 */ /* 0x000ea4000c1e1900 */
[----:B--2---:R-:W-:Y:S01]  /*25a0*/  FFMA R23, R20, -0.26794922351837158203, R17 ;  /* 0xbe8930a414177823 */ /* 0x004fe20000000011 */
[----:B------:R-:W-:-:S04]  /*25b0*/  IMAD.WIDE R16, R6, 0x4, R10 ;  /* 0x0000000406107825 */ /* 0x000fc800078e020a */
[----:B------:R0:W-:Y:S04]  /*25c0*/  STG.E desc[UR6][R10.64], R23 ;  /* 0x000000170a007986 */ /* 0x0001e8000c101906 */
[----:B------:R-:W2:Y:S02]  /*25d0*/  LDG.E R18, desc[UR6][R16.64] ;  /* 0x0000000610127981 */ /* 0x000ea4000c1e1900 */
[----:B--2---:R-:W-:Y:S01]  /*25e0*/  FFMA R25, R23, -0.26794922351837158203, R18 ;  /* 0xbe8930a417197823 */ /* 0x004fe20000000012 */
[----:B------:R-:W-:-:S04]  /*25f0*/  IMAD.WIDE R18, R6, 0x4, R16 ;  /* 0x0000000406127825 */ /* 0x000fc800078e0210 */
[----:B------:R1:W-:Y:S04]  /*2600*/  STG.E desc[UR6][R16.64], R25 ;  /* 0x0000001910007986 */ /* 0x0003e8000c101906 */
[----:B------:R-:W2:Y:S01]  /*2610*/  LDG.E R22, desc[UR6][R18.64] ;  /* 0x0000000612167981 */ /* 0x000ea2000c1e1900 */
[----:B------:R-:W-:-:S04]  /*2620*/  IMAD.WIDE R20, R6, 0x4, R18 ;  /* 0x0000000406147825 */ /* 0x000fc800078e0212 */
[----:B--2---:R-:W-:-:S05]  /*2630*/  FFMA R27, R25, -0.26794922351837158203, R22 ;  /* 0xbe8930a4191b7823 */ /* 0x004fca0000000016 */
[----:B------:R2:W-:Y:S04]  /*2640*/  STG.E desc[UR6][R18.64], R27 ;  /* 0x0000001b12007986 */ /* 0x0005e8000c101906 */
[----:B------:R-:W3:Y:S01]  /*2650*/  LDG.E R22, desc[UR6][R20.64] ;  /* 0x0000000614167981 */ /* 0x000ee2000c1e1900 */
[----:B0-----:R-:W-:-:S04]  /*2660*/  IMAD.WIDE R10, R6, 0x4, R20 ;  /* 0x00000004060a7825 */ /* 0x001fc800078e0214 */
[----:B---3--:R-:W-:-:S05]  /*2670*/  FFMA R29, R27, -0.26794922351837158203, R22 ;  /* 0xbe8930a41b1d7823 */ /* 0x008fca0000000016 */
[----:B------:R0:W-:Y:S04]  /*2680*/  STG.E desc[UR6][R20.64], R29 ;  /* 0x0000001d14007986 */ /* 0x0001e8000c101906 */
[----:B------:R-:W3:Y:S01]  /*2690*/  LDG.E R22, desc[UR6][R10.64] ;  /* 0x000000060a167981 */ /* 0x000ee2000c1e1900 */
[----:B-1----:R-:W-:-:S04]  /*26a0*/  IMAD.WIDE R16, R6, 0x4, R10 ;  /* 0x0000000406107825 */ /* 0x002fc800078e020a */
[----:B---3--:R-:W-:-:S05]  /*26b0*/  FFMA R23, R29, -0.26794922351837158203, R22 ;  /* 0xbe8930a41d177823 */ /* 0x008fca0000000016 */
[----:B------:R1:W-:Y:S04]  /*26c0*/  STG.E desc[UR6][R10.64], R23 ;  /* 0x000000170a007986 */ /* 0x0003e8000c101906 */
[----:B------:R-:W3:Y:S01]  /*26d0*/  LDG.E R22, desc[UR6][R16.64] ;  /* 0x0000000610167981 */ /* 0x000ee2000c1e1900 */
[----:B--2---:R-:W-:-:S04]  /*26e0*/  IMAD.WIDE R18, R6, 0x4, R16 ;  /* 0x0000000406127825 */ /* 0x004fc800078e0210 */
[----:B---3--:R-:W-:-:S05]  /*26f0*/  FFMA R25, R23, -0.26794922351837158203, R22 ;  /* 0xbe8930a417197823 */ /* 0x008fca0000000016 */
[----:B------:R1:W-:Y:S04]  /*2700*/  STG.E desc[UR6][R16.64], R25 ;  /* 0x0000001910007986 */ /* 0x0003e8000c101906 */
[----:B------:R-:W2:Y:S01]  /*2710*/  LDG.E R22, desc[UR6][R18.64] ;  /* 0x0000000612167981 */ /* 0x000ea2000c1e1900 */
[----:B0-----:R-:W-:-:S04]  /*2720*/  IMAD.WIDE R20, R6, 0x4, R18 ;  /* 0x0000000406147825 */ /* 0x001fc800078e0212 */
[----:B--2---:R-:W-:-:S05]  /*2730*/  FFMA R27, R25, -0.26794922351837158203, R22 ;  /* 0xbe8930a4191b7823 */ /* 0x004fca0000000016 */
[----:B------:R1:W-:Y:S04]  /*2740*/  STG.E desc[UR6][R18.64], R27 ;  /* 0x0000001b12007986 */ /* 0x0003e8000c101906 */
[----:B------:R-:W2:Y:S01]  /*2750*/  LDG.E R22, desc[UR6][R20.64] ;  /* 0x0000000614167981 */ /* 0x000ea2000c1e1900 */
[----:B------:R-:W-:Y:S02]  /*2760*/  IADD3 R8, PT, PT, R8, 0x8, RZ ;  /* 0x0000000808087810 */ /* 0x000fe40007ffe0ff */
[----:B------:R-:W-:Y:S02]  /*2770*/  LEA R9, R6, R9, 0x3 ;  /* 0x0000000906097211 */ /* 0x000fe400078e18ff */
[----:B------:R-:W-:Y:S02]  /*2780*/  ISETP.NE.AND P0, PT, R8, RZ, PT ;  /* 0x000000ff0800720c */ /* 0x000fe40003f05270 */
[----:B------:R-:W-:Y:S01]  /*2790*/  IADD3 R4, PT, PT, R4, 0x8, RZ ;  /* 0x0000000804047810 */ /* 0x000fe20007ffe0ff */
[----:B--2---:R-:W-:-:S05]  /*27a0*/  FFMA R29, R27, -0.26794922351837158203, R22 ;  /* 0xbe8930a41b1d7823 */ /* 0x004fca0000000016 */
[----:B------:R1:W-:Y:S05]  /*27b0*/  STG.E desc[UR6][R20.64], R29 ;  /* 0x0000001d14007986 */ /* 0x0003ea000c101906 */
[----:B------:R-:W-:Y:S05]  /*27c0*/  @P0 BRA `(.L_x_63) ;  /* 0xfffffffc00600947 */ /* 0x000fea000383ffff */
[----:B------:R-:W-:-:S07]  /*27d0*/  IADD3 R4, PT, PT, R4, 0x1, RZ ;  /* 0x0000000104047810 */ /* 0x000fce0007ffe0ff */
.L_x_62:
[----:B------:R-:W-:-:S13]  /*27e0*/  ISETP.NE.AND P0, PT, R3, RZ, PT ;  /* 0x000000ff0300720c */ /* 0x000fda0003f05270 */
[----:B------:R-:W-:Y:S05]  /*27f0*/  @!P0 BRA `(.L_x_64) ;  /* 0x0000000000d48947 */ /* 0x000fea0003800000 */
[----:B------:R-:W-:Y:S02]  /*2800*/  ISETP.GE.U32.AND P1, PT, R3, 0x4, PT ;  /* 0x000000040300780c */ /* 0x000fe40003f26070 */
[----:B-1----:R-:W-:-:S04]  /*2810*/  LOP3.LUT R20, R0, 0x3, RZ, 0xc0, !PT ;  /* 0x0000000300147812 */ /* 0x002fc800078ec0ff */
[----:B------:R-:W-:-:S07]  /*2820*/  ISETP.NE.AND P2, PT, R20, RZ, PT ;  /* 0x000000ff1400720c */ /* 0x000fce0003f45270 */
[----:B------:R-:W-:Y:S06]  /*2830*/  @!P1 BRA `(.L_x_65) ;  /* 0x0000000000589947 */ /* 0x000fec0003800000 */
[----:B------:R-:W0:Y:S01]  /*2840*/  LDC R27, c[0x0][0x394] ;  /* 0x0000e500ff1b7b82 */ /* 0x000e220000000800 */
[----:B------:R-:W-:-:S05]  /*2850*/  IADD3 R6, PT, PT, R4, -0x1, RZ ;  /* 0xffffffff04067810 */ /* 0x000fca0007ffe0ff */
[----:B0-----:R-:W-:-:S04]  /*2860*/  IMAD R19, R6, R27, RZ ;  /* 0x0000001b06137224 */ /* 0x001fc800078e02ff */
[----:B------:R-:W-:-:S04]  /*2870*/  IMAD.WIDE R18, R19, 0x4, R12 ;  /* 0x0000000413127825 */ /* 0x000fc800078e020c */
[C---:B------:R-:W-:Y:S02]  /*2880*/  IMAD.WIDE R8, R27.reuse, 0x4, R18 ;  /* 0x000000041b087825 */ /* 0x040fe400078e0212 */
[----:B------:R-:W2:Y:S04]  /*2890*/  LDG.E R18, desc[UR6][R18.64] ;  /* 0x0000000612127981 */ /* 0x000ea8000c1e1900 */
        /* <DEDUP_REMOVED lines=8> */
[----:B------:R-:W2:Y:S01]  /*2920*/  LDG.E R6, desc[UR6][R16.64] ;  /* 0x0000000610067981 */ /* 0x000ea2000c1e1900 */
[----:B------:R-:W-:-:S04]  /*2930*/  IMAD.WIDE R18, R27, 0x4, R16 ;  /* 0x000000041b127825 */ /* 0x000fc800078e0210 */
[----:B--2---:R-:W-:-:S05]  /*2940*/  FFMA R25, R23, -0.26794922351837158203, R6 ;  /* 0xbe8930a417197823 */ /* 0x004fca0000000006 */
[----:B------:R0:W-:Y:S04]  /*2950*/  STG.E desc[UR6][R16.64], R25 ;  /* 0x0000001910007986 */ /* 0x0001e8000c101906 */
[----:B------:R-:W2:Y:S01]  /*2960*/  LDG.E R6, desc[UR6][R18.64] ;  /* 0x0000000612067981 */ /* 0x000ea2000c1e1900 */
[----:B------:R-:W-:Y:S01]  /*2970*/  IADD3 R4, PT, PT, R4, 0x4, RZ ;  /* 0x0000000404047810 */ /* 0x000fe20007ffe0ff */
[----:B--2---:R-:W-:-:S05]  /*2980*/  FFMA R27, R25, -0.26794922351837158203, R6 ;  /* 0xbe8930a4191b7823 */ /* 0x004fca0000000006 */
[----:B------:R0:W-:Y:S02]  /*2990*/  STG.E desc[UR6][R18.64], R27 ;  /* 0x0000001b12007986 */ /* 0x0001e4000c101906 */
.L_x_65:
[----:B------:R-:W-:Y:S05]  /*29a0*/  @!P2 BRA `(.L_x_64) ;  /* 0x000000000068a947 */ /* 0x000fea0003800000 */
[----:B------:R-:W-:-:S13]  /*29b0*/  ISETP.NE.AND P1, PT, R20, 0x1, PT ;  /* 0x000000011400780c */ /* 0x000fda0003f25270 */
[----:B0-----:R-:W0:Y:S01]  /*29c0*/  @P1 LDC R19, c[0x0][0x394] ;  /* 0x0000e500ff131b82 */ /* 0x001e220000000800 */
[----:B------:R-:W-:-:S05]  /*29d0*/  @P1 IADD3 R6, PT, PT, R4, -0x1, RZ ;  /* 0xffffffff04061810 */ /* 0x000fca0007ffe0ff */
[----:B0-----:R-:W-:-:S04]  /*29e0*/  @P1 IMAD R17, R6, R19, RZ ;  /* 0x0000001306111224 */ /* 0x001fc800078e02ff */
[----:B------:R-:W-:-:S04]  /*29f0*/  @P1 IMAD.WIDE R16, R17, 0x4, R12 ;  /* 0x0000000411101825 */ /* 0x000fc800078e020c */
[----:B------:R-:W-:Y:S02]  /*2a00*/  @P1 IMAD.WIDE R10, R19, 0x4, R16 ;  /* 0x00000004130a1825 */ /* 0x000fe400078e0210 */
[----:B------:R-:W2:Y:S04]  /*2a10*/  @P1 LDG.E R16, desc[UR6][R16.64] ;  /* 0x0000000610101981 */ /* 0x000ea8000c1e1900 */
[----:B------:R-:W2:Y:S01]  /*2a20*/  @P1 LDG.E R9, desc[UR6][R10.64] ;  /* 0x000000060a091981 */ /* 0x000ea2000c1e1900 */
[----:B------:R-:W-:-:S04]  /*2a30*/  LOP3.LUT R18, R0, 0x1, RZ, 0xc0, !PT ;  /* 0x0000000100127812 */ /* 0x000fc800078ec0ff */
[----:B------:R-:W-:Y:S02]  /*2a40*/  ISETP.NE.U32.AND P2, PT, R18, 0x1, PT ;  /* 0x000000011200780c */ /* 0x000fe40003f45070 */
[----:B------:R-:W-:Y:S01]  /*2a50*/  @P1 IADD3 R4, PT, PT, R4, 0x2, RZ ;  /* 0x0000000204041810 */ /* 0x000fe20007ffe0ff */
[----:B--2---:R-:W-:Y:S01]  /*2a60*/  @P1 FFMA R21, R16, -0.26794922351837158203, R9 ;  /* 0xbe8930a410151823 */ /* 0x004fe20000000009 */
[----:B------:R-:W-:-:S09]  /*2a70*/  @P1 IMAD.WIDE R8, R19, 0x4, R10 ;  /* 0x0000000413081825 */ /* 0x000fd200078e020a */
[----:B------:R-:W0:Y:S01]  /*2a80*/  @!P2 LDC R19, c[0x0][0x394] ;  /* 0x0000e500ff13ab82 */ /* 0x000e220000000800 */
[----:B------:R1:W-:Y:S04]  /*2a90*/  @P1 STG.E desc[UR6][R10.64], R21 ;  /* 0x000000150a001986 */ /* 0x0003e8000c101906 */
[----:B------:R-:W2:Y:S01]  /*2aa0*/  @P1 LDG.E R6, desc[UR6][R8.64] ;  /* 0x0000000608061981 */ /* 0x000ea2000c1e1900 */
[----:B------:R-:W-:-:S05]  /*2ab0*/  @!P2 IADD3 R4, PT, PT, R4, -0x1, RZ ;  /* 0xffffffff0404a810 */ /* 0x000fca0007ffe0ff */
[----:B0-----:R-:W-:-:S04]  /*2ac0*/  @!P2 IMAD R17, R4, R19, RZ ;  /* 0x000000130411a224 */ /* 0x001fc800078e02ff */
[----:B------:R-:W-:-:S04]  /*2ad0*/  @!P2 IMAD.WIDE R16, R17, 0x4, R12 ;  /* 0x000000041110a825 */ /* 0x000fc800078e020c */
[----:B------:R-:W-:-:S04]  /*2ae0*/  @!P2 IMAD.WIDE R18, R19, 0x4, R16 ;  /* 0x000000041312a825 */ /* 0x000fc800078e0210 */
[----:B--2---:R-:W-:-:S05]  /*2af0*/  @P1 FFMA R23, R21, -0.26794922351837158203, R6 ;  /* 0xbe8930a415171823 */ /* 0x004fca0000000006 */
[----:B------:R2:W-:Y:S04]  /*2b00*/  @P1 STG.E desc[UR6][R8.64], R23 ;  /* 0x0000001708001986 */ /* 0x0005e8000c101906 */
[----:B------:R-:W3:Y:S04]  /*2b10*/  @!P2 LDG.E R16, desc[UR6][R16.64] ;  /* 0x000000061010a981 */ /* 0x000ee8000c1e1900 */
[----:B-1----:R-:W3:Y:S02]  /*2b20*/  @!P2 LDG.E R11, desc[UR6][R18.64] ;  /* 0x00000006120ba981 */ /* 0x002ee4000c1e1900 */
[----:B---3--:R-:W-:-:S05]  /*2b30*/  @!P2 FFMA R11, R16, -0.26794922351837158203, R11 ;  /* 0xbe8930a4100ba823 */ /* 0x008fca000000000b */
[----:B------:R2:W-:Y:S02]  /*2b40*/  @!P2 STG.E desc[UR6][R18.64], R11 ;  /* 0x0000000b1200a986 */ /* 0x0005e4000c101906 */
.L_x_64:
[----:B------:R-:W0:Y:S01]  /*2b50*/  LDG.E R4, desc[UR6][R14.64] ;  /* 0x000000060e047981 */ /* 0x000e22000c1e1900 */
[----:B------:R-:W-:Y:S01]  /*2b60*/  ISETP.GE.U32.AND P1, PT, R7, 0x7, PT ;  /* 0x000000070700780c */ /* 0x000fe20003f26070 */
[----:B0-2---:R-:W-:-:S05]  /*2b70*/  FMUL R9, R4, 0.21132488548755645752 ;  /* 0x3e58658d04097820 */ /* 0x005fca0000400000 */
[----:B------:R0:W-:Y:S07]  /*2b80*/  STG.E desc[UR6][R14.64], R9 ;  /* 0x000000090e007986 */ /* 0x0001ee000c101906 */
[----:B------:R-:W-:Y:S05]  /*2b90*/  @!P1 BRA `(.L_x_66) ;  /* 0x0000000400309947 */ /* 0x000fea0003800000 */
[----:B------:R-:W2:Y:S01]  /*2ba0*/  LDC R4, c[0x0][0x394] ;  /* 0x0000e500ff047b82 */ /* 0x000ea20000000800 */
[C---:B0-----:R-:W-:Y:S02]  /*2bb0*/  IADD3 R9, PT, PT, R5.reuse, -0x3, RZ ;  /* 0xfffffffd05097810 */ /* 0x041fe40007ffe0ff */
[C---:B-1----:R-:W-:Y:S02]  /*2bc0*/  IADD3 R11, PT, PT, R5.reuse, -0x4, RZ ;  /* 0xfffffffc050b7810 */ /* 0x042fe40007ffe0ff */
[C---:B------:R-:W-:Y:S02]  /*2bd0*/  IADD3 R15, PT, PT, R5.reuse, -0x5, RZ ;  /* 0xfffffffb050f7810 */ /* 0x040fe40007ffe0ff */
[C---:B------:R-:W-:Y:S02]  /*2be0*/  IADD3 R17, PT, PT, R5.reuse, -0x6, RZ ;  /* 0xfffffffa05117810 */ /* 0x040fe40007ffe0ff */
[C---:B------:R-:W-:Y:S02]  /*2bf0*/  IADD3 R19, PT, PT, R5.reuse, -0x7, RZ ;  /* 0xfffffff905137810 */ /* 0x040fe40007ffe0ff */
[----:B------:R-:W-:-:S02]  /*2c00*/  IADD3 R21, PT, PT, R5, -0x8, RZ ;  /* 0xfffffff805157810 */ /* 0x000fc40007ffe0ff */
[----:B------:R-:W-:Y:S02]  /*2c10*/  IADD3 R29, PT, PT, R5, -0x9, RZ ;  /* 0xfffffff7051d7810 */ /* 0x000fe40007ffe0ff */
[----:B------:R-:W-:-:S04]  /*2c20*/  LOP3.LUT R6, R0, 0xfffffff8, RZ, 0xc0, !PT ;  /* 0xfffffff800067812 */ /* 0x000fc800078ec0ff */
[----:B------:R-:W-:Y:S01]  /*2c30*/  IADD3 R6, PT, PT, -R6, RZ, RZ ;  /* 0x000000ff06067210 */ /* 0x000fe20007ffe1ff */
[-C--:B--2---:R-:W-:Y:S02]  /*2c40*/  IMAD R5, R7, R4.reuse, RZ ;  /* 0x0000000407057224 */ /* 0x084fe400078e02ff */
[-C--:B------:R-:W-:Y:S02]  /*2c50*/  IMAD R7, R9, R4.reuse, RZ ;  /* 0x0000000409077224 */ /* 0x080fe400078e02ff */
[-C--:B------:R-:W-:Y:S02]  /*2c60*/  IMAD R9, R11, R4.reuse, RZ ;  /* 0x000000040b097224 */ /* 0x080fe400078e02ff */
[-C--:B------:R-:W-:Y:S02]  /*2c70*/  IMAD R11, R15, R4.reuse, RZ ;  /* 0x000000040f0b7224 */ /* 0x080fe400078e02ff */
[-C--:B------:R-:W-:Y:S02]  /*2c80*/  IMAD R15, R17, R4.reuse, RZ ;  /* 0x00000004110f7224 */ /* 0x080fe400078e02ff */
[----:B------:R-:W-:-:S02]  /*2c90*/  IMAD R17, R19, R4, RZ ;  /* 0x0000000413117224 */ /* 0x000fc400078e02ff */
[-C--:B------:R-:W-:Y:S02]  /*2ca0*/  IMAD R19, R21, R4.reuse, RZ ;  /* 0x0000000415137224 */ /* 0x080fe400078e02ff */
[----:B------:R-:W-:-:S07]  /*2cb0*/  IMAD R29, R29, R4, RZ ;  /* 0x000000041d1d7224 */ /* 0x000fce00078e02ff */
.L_x_67:
[----:B--2---:R-:W-:-:S04]  /*2cc0*/  IMAD.WIDE R22, R2, 0x4, R12 ;  /* 0x0000000402167825 */ /* 0x004fc800078e020c */
[----:B------:R-:W-:Y:S02]  /*2cd0*/  IMAD.WIDE R20, R5, 0x4, R12 ;  /* 0x0000000405147825 */ /* 0x000fe400078e020c */
[----:B------:R-:W2:Y:S04]  /*2ce0*/  LDG.E R22, desc[UR6][R22.64] ;  /* 0x0000000616167981 */ /* 0x000ea8000c1e1900 */
[----:B------:R-:W2:Y:S02]  /*2cf0*/  LDG.E R25, desc[UR6][R20.64] ;  /* 0x0000000614197981 */ /* 0x000ea4000c1e1900 */
[----:B--2---:R-:W-:-:S04]  /*2d00*/  FADD R25, R22, -R25 ;  /* 0x8000001916197221 */ /* 0x004fc80000000000 */
[----:B------:R-:W-:Y:S01]  /*2d10*/  FMUL R8, R25, -0.26794922351837158203 ;  /* 0xbe8930a419087820 */ /* 0x000fe20000400000 */
[----:B------:R-:W-:-:S04]  /*2d20*/  IMAD.WIDE R24, R7, 0x4, R12 ;  /* 0x0000000407187825 */ /* 0x000fc800078e020c */
[----:B------:R0:W-:Y:S04]  /*2d30*/  STG.E desc[UR6][R20.64], R8 ;  /* 0x0000000814007986 */ /* 0x0001e8000c101906 */
        /* <DEDUP_REMOVED lines=10> */
[----:B0-----:R-:W3:Y:S02]  /*2de0*/  LDG.E R21, desc[UR6][R22.64] ;  /* 0x0000000616157981 */ /* 0x001ee4000c1e1900 */
[----:B---3--:R-:W-:-:S04]  /*2df0*/  FADD R21, R14, -R21 ;  /* 0x800000150e157221 */ /* 0x008fc80000000000 */
[----:B------:R-:W-:Y:S01]  /*2e00*/  FMUL R8, R21, -0.26794922351837158203 ;  /* 0xbe8930a415087820 */ /* 0x000fe20000400000 */
[----:B------:R-:W-:-:S04]  /*2e10*/  IMAD.WIDE R20, R15, 0x4, R12 ;  /* 0x000000040f147825 */ /* 0x000fc800078e020c */
[----:B------:R0:W-:Y:S04]  /*2e20*/  STG.E desc[UR6][R22.64], R8 ;  /* 0x0000000816007986 */ /* 0x0001e8000c101906 */
[----:B-1----:R-:W3:Y:S02]  /*2e30*/  LDG.E R25, desc[UR6][R20.64] ;  /* 0x0000000614197981 */ /* 0x002ee4000c1e1900 */
[----:B---3--:R-:W-:-:S04]  /*2e40*/  FADD R25, R8, -R25 ;  /* 0x8000001908197221 */ /* 0x008fc80000000000 */
[----:B------:R-:W-:Y:S01]  /*2e50*/  FMUL R10, R25, -0.26794922351837158203 ;  /* 0xbe8930a4190a7820 */ /* 0x000fe20000400000 */
[----:B------:R-:W-:-:S04]  /*2e60*/  IMAD.WIDE R24, R17, 0x4, R12 ;  /* 0x0000000411187825 */ /* 0x000fc800078e020c */
[----:B------:R1:W-:Y:S04]  /*2e70*/  STG.E desc[UR6][R20.64], R10 ;  /* 0x0000000a14007986 */ /* 0x0003e8000c101906 */
[----:B--2---:R-:W2:Y:S02]  /*2e80*/  LDG.E R27, desc[UR6][R24.64] ;  /* 0x00000006181b7981 */ /* 0x004ea4000c1e1900 */
        /* <DEDUP_REMOVED lines=9> */
[----:B-1----:R-:W3:Y:S01]  /*2f20*/  LDG.E R21, desc[UR6][R22.64] ;  /* 0x0000000616157981 */ /* 0x002ee2000c1e1900 */
[----:B------:R-:W-:Y:S01]  /*2f30*/  IADD3 R6, PT, PT, R6, 0x8, RZ ;  /* 0x0000000806067810 */ /* 0x000fe20007ffe0ff */
[----:B------:R-:W-:Y:S01]  /*2f40*/  UIADD3 UR5, UPT, UPT, UR5, -0x8, URZ ;  /* 0xfffffff805057890 */ /* 0x000fe2000fffe0ff */
[----:B------:R-:W-:Y:S02]  /*2f50*/  IADD3 R10, PT, PT, -R4, RZ, RZ ;  /* 0x000000ff040a7210 */ /* 0x000fe40007ffe1ff */
[----:B------:R-:W-:Y:S02]  /*2f60*/  ISETP.NE.AND P1, PT, R6, RZ, PT ;  /* 0x000000ff0600720c */ /* 0x000fe40003f25270 */
[----:B------:R-:W-:-:S02]  /*2f70*/  LEA R7, R10, R7, 0x3 ;  /* 0x000000070a077211 */ /* 0x000fc400078e18ff */
[C---:B------:R-:W-:Y:S02]  /*2f80*/  LEA R9, R10.reuse, R9, 0x3 ;  /* 0x000000090a097211 */ /* 0x040fe400078e18ff */
[C---:B------:R-:W-:Y:S02]  /*2f90*/  LEA R11, R10.reuse, R11, 0x3 ;  /* 0x0000000b0a0b7211 */ /* 0x040fe400078e18ff */
[C---:B------:R-:W-:Y:S02]  /*2fa0*/  LEA R15, R10.reuse, R15, 0x3 ;  /* 0x0000000f0a0f7211 */ /* 0x040fe400078e18ff */
[C---:B------:R-:W-:Y:S02]  /*2fb0*/  LEA R17, R10.reuse, R17, 0x3 ;  /* 0x000000110a117211 */ /* 0x040fe400078e18ff */
[C---:B------:R-:W-:Y:S02]  /*2fc0*/  LEA R19, R10.reuse, R19, 0x3 ;  /* 0x000000130a137211 */ /* 0x040fe400078e18ff */
[----:B------:R-:W-:-:S02]  /*2fd0*/  LEA R29, R10, R29, 0x3 ;  /* 0x0000001d0a1d7211 */ /* 0x000fc400078e18ff */
[C---:B------:R-:W-:Y:S02]  /*2fe0*/  LEA R5, R10.reuse, R5, 0x3 ;  /* 0x000000050a057211 */ /* 0x040fe400078e18ff */
[----:B------:R-:W-:Y:S01]  /*2ff0*/  LEA R2, R10, R2, 0x3 ;  /* 0x000000020a027211 */ /* 0x000fe200078e18ff */
[----:B---3--:R-:W-:-:S04]  /*3000*/  FADD R21, R8, -R21 ;  /* 0x8000001508157221 */ /* 0x008fc80000000000 */
[----:B------:R-:W-:-:S05]  /*3010*/  FMUL R21, R21, -0.26794922351837158203 ;  /* 0xbe8930a415157820 */ /* 0x000fca0000400000 */
[----:B------:R2:W-:Y:S01]  /*3020*/  STG.E desc[UR6][R22.64], R21 ;  /* 0x0000001516007986 */ /* 0x0005e2000c101906 */
[----:B------:R-:W-:Y:S05]  /*3030*/  @P1 BRA `(.L_x_67) ;  /* 0xfffffffc00201947 */ /* 0x000fea000383ffff */
[----:B------:R-:W-:-:S06]  /*3040*/  UIADD3 UR4, UPT, UPT, UR5, -0x2, URZ ;  /* 0xfffffffe05047890 */ /* 0x000fcc000fffe0ff */
[----:B------:R-:W-:-:S07]  /*3050*/  MOV R7, UR4 ;  /* 0x0000000400077c02 */ /* 0x000fce0008000f00 */
.L_x_66:
[----:B------:R-:W-:Y:S05]  /*3060*/  @!P0 EXIT ;  /* 0x000000000000894d */ /* 0x000fea0003800000 */
[----:B------:R-:W-:Y:S02]  /*3070*/  ISETP.GE.U32.AND P0, PT, R3, 0x4, PT ;  /* 0x000000040300780c */ /* 0x000fe40003f06070 */
[----:B0-2---:R-:W-:-:S04]  /*3080*/  LOP3.LUT R14, R0, 0x3, RZ, 0xc0, !PT ;  /* 0x00000003000e7812 */ /* 0x005fc800078ec0ff */
[----:B------:R-:W-:-:S07]  /*3090*/  ISETP.NE.AND P1, PT, R14, RZ, PT ;  /* 0x000000ff0e00720c */ /* 0x000fce0003f25270 */
[----:B------:R-:W-:Y:S06]  /*30a0*/  @!P0 BRA `(.L_x_68) ;  /* 0x0000000000748947 */ /* 0x000fec0003800000 */
[----:B------:R-:W1:Y:S02]  /*30b0*/  LDCU UR4, c[0x0][0x394] ;  /* 0x00007280ff0477ac */ /* 0x000e640008000800 */
[----:B-1----:R-:W-:-:S04]  /*30c0*/  IMAD R11, R7, UR4, RZ ;  /* 0x00000004070b7c24 */ /* 0x002fc8000f8e02ff */
[C---:B------:R-:W-:Y:S01]  /*30d0*/  IMAD.WIDE R4, R11.reuse, 0x4, R12 ;  /* 0x000000040b047825 */ /* 0x040fe200078e020c */
[----:B------:R-:W-:-:S04]  /*30e0*/  IADD3 R3, PT, PT, R11, UR4, RZ ;  /* 0x000000040b037c10 */ /* 0x000fc8000fffe0ff */
[----:B------:R-:W2:Y:S01]  /*30f0*/  LDG.E R9, desc[UR6][R4.64] ;  /* 0x0000000604097981 */ /* 0x000ea2000c1e1900 */
[----:B------:R-:W-:-:S06]  /*3100*/  IMAD.WIDE R2, R3, 0x4, R12 ;  /* 0x0000000403027825 */ /* 0x000fcc00078e020c */
[----:B------:R-:W2:Y:S01]  /*3110*/  LDG.E R2, desc[UR6][R2.64] ;  /* 0x0000000602027981 */ /* 0x000ea2000c1e1900 */
[----:B------:R-:W-:Y:S01]  /*3120*/  IADD3 R11, PT, PT, R11, -UR4, RZ ;  /* 0x800000040b0b7c10 */ /* 0x000fe2000fffe0ff */
[----:B--2---:R-:W-:-:S04]  /*3130*/  FADD R9, R2, -R9 ;  /* 0x8000000902097221 */ /* 0x004fc80000000000 */
[----:B------:R-:W-:Y:S01]  /*3140*/  FMUL R15, R9, -0.26794922351837158203 ;  /* 0xbe8930a4090f7820 */ /* 0x000fe20000400000 */
[----:B------:R-:W-:-:S04]  /*3150*/  IMAD.WIDE R8, R11, 0x4, R12 ;  /* 0x000000040b087825 */ /* 0x000fc800078e020c */
[----:B------:R0:W-:Y:S04]  /*3160*/  STG.E desc[UR6][R4.64], R15 ;  /* 0x0000000f04007986 */ /* 0x0001e8000c101906 */
[----:B------:R-:W2:Y:S01]  /*3170*/  LDG.E R6, desc[UR6][R8.64] ;  /* 0x0000000608067981 */ /* 0x000ea2000c1e1900 */
[----:B------:R-:W-:-:S05]  /*3180*/  IADD3 R19, PT, PT, R11, -UR4, RZ ;  /* 0x800000040b137c10 */ /* 0x000fca000fffe0ff */
[----:B------:R-:W-:-:S04]  /*3190*/  IMAD.WIDE R10, R19, 0x4, R12 ;  /* 0x00000004130a7825 */ /* 0x000fc800078e020c */
[----:B--2---:R-:W-:-:S04]  /*31a0*/  FADD R6, R15, -R6 ;  /* 0x800000060f067221 */ /* 0x004fc80000000000 */
[----:B------:R-:W-:-:S05]  /*31b0*/  FMUL R17, R6, -0.26794922351837158203 ;  /* 0xbe8930a406117820 */ /* 0x000fca0000400000 */
[----:B------:R2:W-:Y:S04]  /*31c0*/  STG.E desc[UR6][R8.64], R17 ;  /* 0x0000001108007986 */ /* 0x0005e8000c101906 */
[----:B------:R-:W3:Y:S01]  /*31d0*/  LDG.E R2, desc[UR6][R10.64] ;  /* 0x000000060a027981 */ /* 0x000ee2000c1e1900 */
[----:B------:R-:W-:Y:S01]  /*31e0*/  IADD3 R3, PT, PT, R19, -UR4, RZ ;  /* 0x8000000413037c10 */ /* 0x000fe2000fffe0ff */
[----:B---3--:R-:W-:-:S04]  /*31f0*/  FADD R2, R17, -R2 ;  /* 0x8000000211027221 */ /* 0x008fc80000000000 */
[----:B------:R-:W-:Y:S01]  /*3200*/  FMUL R19, R2, -0.26794922351837158203 ;  /* 0xbe8930a402137820 */ /* 0x000fe20000400000 */
[----:B------:R-:W-:-:S04]  /*3210*/  IMAD.WIDE R2, R3, 0x4, R12 ;  /* 0x0000000403027825 */ /* 0x000fc800078e020c */
[----:B------:R2:W-:Y:S04]  /*3220*/  STG.E desc[UR6][R10.64], R19 ;  /* 0x000000130a007986 */ /* 0x0005e8000c101906 */
[----:B0-----:R-:W3:Y:S01]  /*3230*/  LDG.E R4, desc[UR6][R2.64] ;  /* 0x0000000602047981 */ /* 0x001ee2000c1e1900 */
[----:B------:R-:W-:Y:S01]  /*3240*/  IADD3 R7, PT, PT, R7, -0x4, RZ ;  /* 0xfffffffc07077810 */ /* 0x000fe20007ffe0ff */
[----:B---3--:R-:W-:-:S04]  /*3250*/  FADD R4, R19, -R4 ;  /* 0x8000000413047221 */ /* 0x008fc80000000000 */
[----:B------:R-:W-:-:S05]  /*3260*/  FMUL R5, R4, -0.26794922351837158203 ;  /* 0xbe8930a404057820 */ /* 0x000fca0000400000 */
[----:B------:R2:W-:Y:S02]  /*3270*/  STG.E desc[UR6][R2.64], R5 ;  /* 0x0000000502007986 */ /* 0x0005e4000c101906 */
.L_x_68:
[----:B------:R-:W-:Y:S05]  /*3280*/  @!P1 EXIT ;  /* 0x000000000000994d */ /* 0x000fea0003800000 */
[----:B------:R-:W-:Y:S02]  /*3290*/  ISETP.NE.AND P0, PT, R14, 0x1, PT ;  /* 0x000000010e00780c */ /* 0x000fe40003f05270 */
[----:B------:R-:W-:-:S04]  /*32a0*/  LOP3.LUT R0, R0, 0x1, RZ, 0xc0, !PT ;  /* 0x0000000100007812 */ /* 0x000fc800078ec0ff */
[----:B------:R-:W-:-:S07]  /*32b0*/  ISETP.NE.U32.AND P1, PT, R0, 0x1, PT ;  /* 0x000000010000780c */ /* 0x000fce0003f25070 */
[----:B------:R-:W-:Y:S06]  /*32c0*/  @!P0 BRA `(.L_x_69) ;  /* 0x0000000000448947 */ /* 0x000fec0003800000 */
[----:B------:R-:W1:Y:S02]  /*32d0*/  LDCU UR4, c[0x0][0x394] ;  /* 0x00007280ff0477ac */ /* 0x000e640008000800 */
[----:B-12---:R-:W-:-:S04]  /*32e0*/  IMAD R11, R7, UR4, RZ ;  /* 0x00000004070b7c24 */ /* 0x006fc8000f8e02ff */
        /* <DEDUP_REMOVED lines=11> */
[----:B------:R-:W-:Y:S01]  /*33a0*/  IADD3 R7, PT, PT, R7, -0x2, RZ ;  /* 0xfffffffe07077810 */ /* 0x000fe20007ffe0ff */
[----:B--2---:R-:W-:-:S04]  /*33b0*/  FADD R0, R11, -R0 ;  /* 0x800000000b007221 */ /* 0x004fc80000000000 */
[----:B------:R-:W-:-:S05]  /*33c0*/  FMUL R15, R0, -0.26794922351837158203 ;  /* 0xbe8930a4000f7820 */ /* 0x000fca0000400000 */
[----:B------:R0:W-:Y:S02]  /*33d0*/  STG.E desc[UR6][R8.64], R15 ;  /* 0x0000000f08007986 */ /* 0x0001e4000c101906 */
.L_x_69:
[----:B------:R-:W-:Y:S05]  /*33e0*/  @P1 EXIT ;  /* 0x000000000000194d */ /* 0x000fea0003800000 */
[----:B------:R-:W2:Y:S02]  /*33f0*/  LDCU UR4, c[0x0][0x394] ;  /* 0x00007280ff0477ac */ /* 0x000ea40008000800 */
[----:B--2---:R-:W-:-:S05]  /*3400*/  IMAD R3, R7, UR4, RZ ;  /* 0x0000000407037c24 */ /* 0x004fca000f8e02ff */
[C---:B0-----:R-:W-:Y:S01]  /*3410*/  IADD3 R5, PT, PT, R3.reuse, UR4, RZ ;  /* 0x0000000403057c10 */ /* 0x041fe2000fffe0ff */
[----:B------:R-:W-:-:S04]  /*3420*/  IMAD.WIDE R2, R3, 0x4, R12 ;  /* 0x0000000403027825 */ /* 0x000fc800078e020c */
[----:B------:R-:W-:Y:S02]  /*3430*/  IMAD.WIDE R12, R5, 0x4, R12 ;  /* 0x00000004050c7825 */ /* 0x000fe400078e020c */
[----:B------:R-:W2:Y:S04]  /*3440*/  LDG.E R5, desc[UR6][R2.64] ;  /* 0x0000000602057981 */ /* 0x000ea8000c1e1900 */
[----:B------:R-:W2:Y:S02]  /*3450*/  LDG.E R12, desc[UR6][R12.64] ;  /* 0x000000060c0c7981 */ /* 0x000ea4000c1e1900 */
[----:B--2---:R-:W-:-:S04]  /*3460*/  FADD R5, R12, -R5 ;  /* 0x800000050c057221 */ /* 0x004fc80000000000 */
[----:B------:R-:W-:-:S05]  /*3470*/  FMUL R5, R5, -0.26794922351837158203 ;  /* 0xbe8930a405057820 */ /* 0x000fca0000400000 */
[----:B------:R-:W-:Y:S01]  /*3480*/  STG.E desc[UR6][R2.64], R5 ;  /* 0x0000000502007986 */ /* 0x000fe2000c101906 */
[----:B------:R-:W-:Y:S05]  /*3490*/  EXIT ;  /* 0x000000000000794d */ /* 0x000fea0003800000 */
.L_x_61:
[----:B------:R-:W2:Y:S02]  /*34a0*/  LDG.E R0, desc[UR6][R14.64] ;  /* 0x000000060e007981 */ /* 0x000ea4000c1e1900 */
[----:B--2---:R-:W-:-:S05]  /*34b0*/  FMUL R3, R0, 0.21132488548755645752 ;  /* 0x3e58658d00037820 */ /* 0x004fca0000400000 */
[----:B------:R-:W-:Y:S01]  /*34c0*/  STG.E desc[UR6][R14.64], R3 ;  /* 0x000000030e007986 */ /* 0x000fe2000c101906 */
[----:B------:R-:W-:Y:S05]  /*34d0*/  EXIT ;  /* 0x000000000000794d */ /* 0x000fea0003800000 */
        .weak           $__internal_1_$__cuda_sm3x_div_rn_noftz_f32_slowpath
        .type           $__internal_1_$__cuda_sm3x_div_rn_noftz_f32_slowpath,@function
        .size           $__internal_1_$__cuda_sm3x_div_rn_noftz_f32_slowpath,(.L_x_89 - $__internal_1_$__cuda_sm3x_div_rn_noftz_f32_slowpath)
$__internal_1_$__cuda_sm3x_div_rn_noftz_f32_slowpath:
[----:B------:R-:W-:Y:S01]  /*34e0*/  SHF.R.U32.HI R9, RZ, 0x17, R6 ;  /* 0x00000017ff097819 */ /* 0x000fe20000011606 */
[----:B------:R-:W-:Y:S01]  /*34f0*/  BSSY.RECONVERGENT B1, `(.L_x_70) ;  /* 0x0000062000017945 */ /* 0x000fe20003800200 */
[----:B------:R-:W-:Y:S02]  /*3500*/  SHF.R.U32.HI R7, RZ, 0x17, R5 ;  /* 0x00000017ff077819 */ /* 0x000fe40000011605 */
[----:B------:R-:W-:Y:S02]  /*3510*/  LOP3.LUT R9, R9, 0xff, RZ, 0xc0, !PT ;  /* 0x000000ff09097812 */ /* 0x000fe400078ec0ff */
[----:B------:R-:W-:Y:S02]  /*3520*/  LOP3.LUT R16, R7, 0xff, RZ, 0xc0, !PT ;  /* 0x000000ff07107812 */ /* 0x000fe400078ec0ff */
[----:B------:R-:W-:Y:S02]  /*3530*/  IADD3 R17, PT, PT, R9, -0x1, RZ ;  /* 0xffffffff09117810 */ /* 0x000fe40007ffe0ff */
[----:B------:R-:W-:-:S02]  /*3540*/  IADD3 R11, PT, PT, R16, -0x1, RZ ;  /* 0xffffffff100b7810 */ /* 0x000fc40007ffe0ff */
[----:B------:R-:W-:-:S04]  /*3550*/  ISETP.GT.U32.AND P0, PT, R17, 0xfd, PT ;  /* 0x000000fd1100780c */ /* 0x000fc80003f04070 */
[----:B------:R-:W-:-:S13]  /*3560*/  ISETP.GT.U32.OR P0, PT, R11, 0xfd, P0 ;  /* 0x000000fd0b00780c */ /* 0x000fda0000704470 */
[----:B------:R-:W-:Y:S01]  /*3570*/  @!P0 MOV R7, RZ ;  /* 0x000000ff00078202 */ /* 0x000fe20000000f00 */
        /* <DEDUP_REMOVED lines=20> */
[----:B------:R-:W-:Y:S01]  /*36c0*/  @!P0 FFMA R5, R5, 1.84467440737095516160e+19, RZ ;  /* 0x5f80000005058823 */ /* 0x000fe200000000ff */
[----:B------:R-:W-:Y:S01]  /*36d0*/  @!P0 MOV R7, 0xffffffc0 ;  /* 0xffffffc000078802 */ /* 0x000fe20000000f00 */
[----:B------:R-:W-:-:S03]  /*36e0*/  @!P1 FFMA R6, R6, 1.84467440737095516160e+19, RZ ;  /* 0x5f80000006069823 */ /* 0x000fc600000000ff */
[----:B------:R-:W-:-:S07]  /*36f0*/  @!P1 IADD3 R7, PT, PT, R7, 0x40, RZ ;  /* 0x0000004007079810 */ /* 0x000fce0007ffe0ff */
.L_x_71:
[----:B------:R-:W-:Y:S01]  /*3700*/  LEA R11, R9, 0xc0800000, 0x17 ;  /* 0xc0800000090b7811 */ /* 0x000fe200078eb8ff */
[----:B------:R-:W-:Y:S01]  /*3710*/  BSSY.RECONVERGENT B2, `(.L_x_76) ;  /* 0x0000036000027945 */ /* 0x000fe20003800200 */
[----:B------:R-:W-:Y:S02]  /*3720*/  IADD3 R16, PT, PT, R16, -0x7f, RZ ;  /* 0xffffff8110107810 */ /* 0x000fe40007ffe0ff */
[----:B------:R-:W-:-:S03]  /*3730*/  IADD3 R11, PT, PT, -R11, R6, RZ ;  /* 0x000000060b0b7210 */ /* 0x000fc60007ffe1ff */
[C---:B------:R-:W-:Y:S01]  /*3740*/  IMAD R5, R16.reuse, -0x800000, R5 ;  /* 0xff80000010057824 */ /* 0x040fe200078e0205 */
[----:B------:R-:W0:Y:S01]  /*3750*/  MUFU.RCP R6, R11 ;  /* 0x0000000b00067308 */ /* 0x000e220000001000 */
[----:B------:R-:W-:Y:S01]  /*3760*/  FADD.FTZ R18, -R11, -RZ ;  /* 0x800000ff0b127221 */ /* 0x000fe20000010100 */
[----:B------:R-:W-:-:S04]  /*3770*/  IADD3 R16, PT, PT, R16, 0x7f, -R9 ;  /* 0x0000007f10107810 */ /* 0x000fc80007ffe809 */
[----:B------:R-:W-:Y:S01]  /*3780*/  IADD3 R16, PT, PT, R16, R7, RZ ;  /* 0x0000000710107210 */ /* 0x000fe20007ffe0ff */
[----:B0-----:R-:W-:-:S04]  /*3790*/  FFMA R17, R6, R18, 1 ;  /* 0x3f80000006117423 */ /* 0x001fc80000000012 */
        /* <DEDUP_REMOVED lines=8> */
[----:B------:R-:W-:-:S04]  /*3820*/  IADD3 R11, PT, PT, R9, R16, RZ ;  /* 0x00000010090b7210 */ /* 0x000fc80007ffe0ff */
[----:B------:R-:W-:-:S04]  /*3830*/  IADD3 R7, PT, PT, R11, -0x1, RZ ;  /* 0xffffffff0b077810 */ /* 0x000fc80007ffe0ff */
        /* <DEDUP_REMOVED lines=10> */
[C---:B------:R-:W-:Y:S02]  /*38e0*/  IADD3 R16, PT, PT, R11.reuse, 0x20, RZ ;  /* 0x000000200b107810 */ /* 0x040fe40007ffe0ff */
[----:B------:R-:W-:Y:S02]  /*38f0*/  ISETP.NE.AND P2, PT, R11, RZ, PT ;  /* 0x000000ff0b00720c */ /* 0x000fe40003f45270 */
[----:B------:R-:W-:Y:S01]  /*3900*/  LOP3.LUT R9, R7, 0x7fffff, RZ, 0xc0, !PT ;  /* 0x007fffff07097812 */ /* 0x000fe200078ec0ff */
[CCC-:B------:R-:W-:Y:S01]  /*3910*/  FFMA.RP R7, R6.reuse, R18.reuse, R19.reuse ;  /* 0x0000001206077223 */ /* 0x1c0fe20000008013 */
[----:B------:R-:W-:Y:S01]  /*3920*/  FFMA.RM R6, R6, R18, R19 ;  /* 0x0000001206067223 */ /* 0x000fe20000004013 */
[----:B------:R-:W-:Y:S02]  /*3930*/  ISETP.NE.AND P1, PT, R11, RZ, PT ;  /* 0x000000ff0b00720c */ /* 0x000fe40003f25270 */
[----:B------:R-:W-:-:S02]  /*3940*/  LOP3.LUT R9, R9, 0x800000, RZ, 0xfc, !PT ;  /* 0x0080000009097812 */ /* 0x000fc400078efcff */
[----:B------:R-:W-:Y:S02]  /*3950*/  IADD3 R11, PT, PT, -R11, RZ, RZ ;  /* 0x000000ff0b0b7210 */ /* 0x000fe40007ffe1ff */
[----:B------:R-:W-:Y:S02]  /*3960*/  SHF.L.U32 R16, R9, R16, RZ ;  /* 0x0000001009107219 */ /* 0x000fe400000006ff */
[----:B------:R-:W-:Y:S02]  /*3970*/  FSETP.NEU.FTZ.AND P0, PT, R7, R6, PT ;  /* 0x000000060700720b */ /* 0x000fe40003f1d000 */
[----:B------:R-:W-:Y:S02]  /*3980*/  SEL R6, R11, RZ, P2 ;  /* 0x000000ff0b067207 */ /* 0x000fe40001000000 */
[----:B------:R-:W-:Y:S02]  /*3990*/  ISETP.NE.AND P1, PT, R16, RZ, P1 ;  /* 0x000000ff1000720c */ /* 0x000fe40000f25270 */
[----:B------:R-:W-:-:S02]  /*39a0*/  SHF.R.U32.HI R6, RZ, R6, R9 ;  /* 0x00000006ff067219 */ /* 0x000fc40000011609 */
[----:B------:R-:W-:Y:S02]  /*39b0*/  PLOP3.LUT P0, PT, P0, P1, PT, 0xf8, 0x8f ;  /* 0x00000000008f781c */ /* 0x000fe40000703f70 */
[----:B------:R-:W-:Y:S02]  /*39c0*/  SHF.R.U32.HI R16, RZ, 0x1, R6 ;  /* 0x00000001ff107819 */ /* 0x000fe40000011606 */
[----:B------:R-:W-:-:S04]  /*39d0*/  SEL R7, RZ, 0x1, !P0 ;  /* 0x00000001ff077807 */ /* 0x000fc80004000000 */
[----:B------:R-:W-:-:S04]  /*39e0*/  LOP3.LUT R7, R7, 0x1, R16, 0xf8, !PT ;  /* 0x0000000107077812 */ /* 0x000fc800078ef810 */
[----:B------:R-:W-:-:S04]  /*39f0*/  LOP3.LUT R7, R7, R6, RZ, 0xc0, !PT ;  /* 0x0000000607077212 */ /* 0x000fc800078ec0ff */
[----:B------:R-:W-:-:S04]  /*3a00*/  IADD3 R16, PT, PT, R16, R7, RZ ;  /* 0x0000000710107210 */ /* 0x000fc80007ffe0ff */
[----:B------:R-:W-:Y:S01]  /*3a10*/  LOP3.LUT R5, R16, R5, RZ, 0xfc, !PT ;  /* 0x0000000510057212 */ /* 0x000fe200078efcff */
[----:B------:R-:W-:Y:S06]  /*3a20*/  BRA `(.L_x_79) ;  /* 0x0000000000107947 */ /* 0x000fec0003800000 */
.L_x_78:
[----:B------:R-:W-:-:S04]  /*3a30*/  LOP3.LUT R5, R5, 0x80000000, RZ, 0xc0, !PT ;  /* 0x8000000005057812 */ /* 0x000fc800078ec0ff */
[----:B------:R-:W-:Y:S01]  /*3a40*/  LOP3.LUT R5, R5, 0x7f800000, RZ, 0xfc, !PT ;  /* 0x7f80000005057812 */ /* 0x000fe200078efcff */
[----:B------:R-:W-:Y:S06]  /*3a50*/  BRA `(.L_x_79) ;  /* 0x0000000000047947 */ /* 0x000fec0003800000 */
.L_x_77:
[----:B------:R-:W-:-:S07]  /*3a60*/  LEA R5, R16, R5, 0x17 ;  /* 0x0000000510057211 */ /* 0x000fce00078eb8ff */
.L_x_79:
[----:B------:R-:W-:Y:S05]  /*3a70*/  BSYNC.RECONVERGENT B2 ;  /* 0x0000000000027941 */ /* 0x000fea0003800200 */
.L_x_76:
[----:B------:R-:W-:Y:S05]  /*3a80*/  BRA `(.L_x_80) ;  /* 0x0000000000207947 */ /* 0x000fea0003800000 */
.L_x_75:
[----:B------:R-:W-:-:S04]  /*3a90*/  LOP3.LUT R5, R6, 0x80000000, R5, 0x48, !PT ;  /* 0x8000000006057812 */ /* 0x000fc800078e4805 */
[----:B------:R-:W-:Y:S01]  /*3aa0*/  LOP3.LUT R5, R5, 0x7f800000, RZ, 0xfc, !PT ;  /* 0x7f80000005057812 */ /* 0x000fe200078efcff */
[----:B------:R-:W-:Y:S06]  /*3ab0*/  BRA `(.L_x_80) ;  /* 0x0000000000147947 */ /* 0x000fec0003800000 */
.L_x_74:
[----:B------:R-:W-:Y:S01]  /*3ac0*/  LOP3.LUT R5, R6, 0x80000000, R5, 0x48, !PT ;  /* 0x8000000006057812 */ /* 0x000fe200078e4805 */
[----:B------:R-:W-:Y:S06]  /*3ad0*/  BRA `(.L_x_80) ;  /* 0x00000000000c7947 */ /* 0x000fec0003800000 */
.L_x_73:
[----:B------:R-:W0:Y:S01]  /*3ae0*/  MUFU.RSQ R5, -QNAN ;  /* 0xffc0000000057908 */ /* 0x000e220000001400 */
[----:B------:R-:W-:Y:S05]  /*3af0*/  BRA `(.L_x_80) ;  /* 0x0000000000047947 */ /* 0x000fea0003800000 */
.L_x_72:
[----:B------:R-:W-:-:S07]  /*3b00*/  FADD.FTZ R5, R5, R6 ;  /* 0x0000000605057221 */ /* 0x000fce0000010000 */
.L_x_80:
[----:B------:R-:W-:Y:S05]  /*3b10*/  BSYNC.RECONVERGENT B1 ;  /* 0x0000000000017941 */ /* 0x000fea0003800200 */
.L_x_70:
[----:B------:R-:W-:-:S04]  /*3b20*/  HFMA2 R11, -RZ, RZ, 0, 0 ;  /* 0x00000000ff0b7431 */ /* 0x000fc800000001ff */
[----:B0-----:R-:W-:Y:S05]  /*3b30*/  RET.REL.NODEC R10 `(_Z50iirConvolve2D_Cardinal_Bspline_3_MirrorOffBoundNewPfS_ii) ;  /* 0xffffffc40a307950 */ /* 0x001fea0003c3ffff */
.L_x_81:
        /* <DEDUP_REMOVED lines=12> */
.L_x_89:


//--------------------- .text._Z28transposeNoBankConflicts32x8PfPKfii --------------------------
	.section	.text._Z28transposeNoBankConflicts32x8PfPKfii,"ax",@progbits
	.align	128
        .global         _Z28transposeNoBankConflicts32x8PfPKfii
        .type           _Z28transposeNoBankConflicts32x8PfPKfii,@function
        .size           _Z28transposeNoBankConflicts32x8PfPKfii,(.L_x_92 - _Z28transposeNoBankConflicts32x8PfPKfii)
        .other          _Z28transposeNoBankConflicts32x8PfPKfii,@"STO_CUDA_ENTRY STV_DEFAULT"
_Z28transposeNoBankConflicts32x8PfPKfii:
.text._Z28transposeNoBankConflicts32x8PfPKfii:
[----:B------:R-:W-:Y:S01]  /*0000*/  LDC R1, c[0x0][0x37c] ;  /* 0x0000df00ff017b82 */ /* 0x000fe20000000800 */
[----:B------:R-:W0:Y:S07]  /*0010*/  S2R R6, SR_CTAID.X ;  /* 0x0000000000067919 */ /* 0x000e2e0000002500 */
[----:B------:R-:W1:Y:S01]  /*0020*/  LDC.64 R2, c[0x0][0x390] ;  /* 0x0000e400ff027b82 */ /* 0x000e620000000a00 */
[----:B------:R-:W2:Y:S01]  /*0030*/  LDCU.64 UR6, c[0x0][0x358] ;  /* 0x00006b00ff0677ac */ /* 0x000ea20008000a00 */
[----:B------:R-:W3:Y:S01]  /*0040*/  S2R R0, SR_CTAID.Y ;  /* 0x0000000000007919 */ /* 0x000ee20000002600 */
[----:B------:R-:W0:Y:S01]  /*0050*/  S2R R4, SR_TID.X ;  /* 0x0000000000047919 */ /* 0x000e220000002100 */
[----:B------:R-:W3:Y:S01]  /*0060*/  S2R R5, SR_TID.Y ;  /* 0x0000000000057919 */ /* 0x000ee20000002200 */
[----:B0-----:R-:W-:-:S02]  /*0070*/  IMAD R7, R6, 0x20, R4 ;  /* 0x0000002006077824 */ /* 0x001fc400078e0204 */
[----:B---3--:R-:W-:-:S04]  /*0080*/  IMAD R8, R0, 0x20, R5 ;  /* 0x0000002000087824 */ /* 0x008fc800078e0205 */
[-C--:B-1----:R-:W-:Y:S02]  /*0090*/  IMAD R17, R8, R2.reuse, R7 ;  /* 0x0000000208117224 */ /* 0x082fe400078e0207 */
[----:B------:R-:W-:Y:S02]  /*00a0*/  IMAD R7, R3, R2, RZ ;  /* 0x0000000203077224 */ /* 0x000fe400078e02ff */
[C---:B------:R-:W-:Y:S01]  /*00b0*/  IMAD R16, R2.reuse, 0x8, R17 ;  /* 0x0000000802107824 */ /* 0x040fe200078e0211 */
[C---:B------:R-:W-:Y:S02]  /*00c0*/  LEA R19, R2.reuse, R17, 0x4 ;  /* 0x0000001102137211 */ /* 0x040fe400078e20ff */
[----:B------:R-:W-:Y:S02]  /*00d0*/  ISETP.GE.AND P0, PT, R17, R7, PT ;  /* 0x000000071100720c */ /* 0x000fe40003f06270 */
[----:B------:R-:W-:Y:S02]  /*00e0*/  LEA R18, R2, R19, 0x3 ;  /* 0x0000001302127211 */ /* 0x000fe400078e18ff */
[----:B------:R-:W-:-:S02]  /*00f0*/  ISETP.GE.AND P1, PT, R16, R7, PT ;  /* 0x000000071000720c */ /* 0x000fc40003f26270 */
[-C--:B------:R-:W-:Y:S02]  /*0100*/  ISETP.GE.AND P2, PT, R19, R7.reuse, PT ;  /* 0x000000071300720c */ /* 0x080fe40003f46270 */
[----:B------:R-:W-:-:S05]  /*0110*/  ISETP.GE.AND P3, PT, R18, R7, PT ;  /* 0x000000071200720c */ /* 0x000fca0003f66270 */
[----:B------:R-:W0:Y:S08]  /*0120*/  @!P0 LDC.64 R14, c[0x0][0x388] ;  /* 0x0000e200ff0e8b82 */ /* 0x000e300000000a00 */
[----:B------:R-:W1:Y:S08]  /*0130*/  @!P1 LDC.64 R12, c[0x0][0x388] ;  /* 0x0000e200ff0c9b82 */ /* 0x000e700000000a00 */
[----:B------:R-:W3:Y:S08]  /*0140*/  @!P2 LDC.64 R10, c[0x0][0x388] ;  /* 0x0000e200ff0aab82 */ /* 0x000ef00000000a00 */
[----:B------:R-:W4:Y:S01]  /*0150*/  @!P3 LDC.64 R8, c[0x0][0x388] ;  /* 0x0000e200ff08bb82 */ /* 0x000f220000000a00 */
[----:B0-----:R-:W-:-:S06]  /*0160*/  @!P0 IMAD.WIDE R14, R17, 0x4, R14 ;  /* 0x00000004110e8825 */ /* 0x001fcc00078e020e */
[----:B--2---:R-:W2:Y:S01]  /*0170*/  @!P0 LDG.E R15, desc[UR6][R14.64] ;  /* 0x000000060e0f8981 */ /* 0x004ea2000c1e1900 */
[----:B-1----:R-:W-:-:S06]  /*0180*/  @!P1 IMAD.WIDE R12, R16, 0x4, R12 ;  /* 0x00000004100c9825 */ /* 0x002fcc00078e020c */
[----:B------:R-:W5:Y:S01]  /*0190*/  @!P1 LDG.E R13, desc[UR6][R12.64] ;  /* 0x000000060c0d9981 */ /* 0x000f62000c1e1900 */
[----:B---3--:R-:W-:-:S06]  /*01a0*/  @!P2 IMAD.WIDE R10, R19, 0x4, R10 ;  /* 0x00000004130aa825 */ /* 0x008fcc00078e020a */
[----:B------:R-:W3:Y:S01]  /*01b0*/  @!P2 LDG.E R11, desc[UR6][R10.64] ;  /* 0x000000060a0ba981 */ /* 0x000ee2000c1e1900 */
[----:B----4-:R-:W-:-:S06]  /*01c0*/  @!P3 IMAD.WIDE R8, R18, 0x4, R8 ;  /* 0x000000041208b825 */ /* 0x010fcc00078e0208 */
[----:B------:R-:W4:Y:S01]  /*01d0*/  @!P3 LDG.E R9, desc[UR6][R8.64] ;  /* 0x000000060809b981 */ /* 0x000f22000c1e1900 */
[----:B------:R-:W0:Y:S01]  /*01e0*/  S2UR UR5, SR_CgaCtaId ;  /* 0x00000000000579c3 */ /* 0x000e220000008800 */
[----:B------:R-:W-:Y:S02]  /*01f0*/  UMOV UR4, 0x400 ;  /* 0x0000040000047882 */ /* 0x000fe40000000000 */
[----:B0-----:R-:W-:-:S06]  /*0200*/  ULEA UR4, UR5, UR4, 0x18 ;  /* 0x0000000405047291 */ /* 0x001fcc000f8ec0ff */
[----:B------:R-:W-:-:S05]  /*0210*/  LEA R16, R4, UR4, 0x2 ;  /* 0x0000000404107c11 */ /* 0x000fca000f8e10ff */
[----:B------:R-:W-:Y:S02]  /*0220*/  IMAD R16, R5, 0x84, R16 ;  /* 0x0000008405107824 */ /* 0x000fe400078e0210 */
[----:B------:R-:W-:-:S05]  /*0230*/  IMAD R18, R0, 0x20, R4 ;  /* 0x0000002000127824 */ /* 0x000fca00078e0204 */
[----:B------:R-:W-:Y:S02]  /*0240*/  ISETP.GE.AND P4, PT, R18, R3, PT ;  /* 0x000000031200720c */ /* 0x000fe40003f86270 */
[----:B------:R-:W-:Y:S01]  /*0250*/  LEA R7, R6, R5, 0x5 ;  /* 0x0000000506077211 */ /* 0x000fe200078e28ff */
[----:B--2---:R0:W-:Y:S04]  /*0260*/  @!P0 STS [R16], R15 ;  /* 0x0000000f10008388 */ /* 0x0041e80000000800 */
[----:B-----5:R0:W-:Y:S04]  /*0270*/  @!P1 STS [R16+0x420], R13 ;  /* 0x0004200d10009388 */ /* 0x0201e80000000800 */
[----:B---3--:R0:W-:Y:S04]  /*0280*/  @!P2 STS [R16+0x840], R11 ;  /* 0x0008400b1000a388 */ /* 0x0081e80000000800 */
[----:B----4-:R0:W-:Y:S01]  /*0290*/  @!P3 STS [R16+0xc60], R9 ;  /* 0x000c60091000b388 */ /* 0x0101e20000000800 */
[----:B------:R-:W-:Y:S06]  /*02a0*/  BAR.SYNC.DEFER_BLOCKING 0x0 ;  /* 0x0000000000007b1d */ /* 0x000fec0000010000 */
[----:B------:R-:W-:Y:S05]  /*02b0*/  @P4 EXIT ;  /* 0x000000000000494d */ /* 0x000fea0003800000 */
[----:B------:R-:W-:-:S05]  /*02c0*/  IMAD.IADD R2, R2, 0x1, -R7 ;  /* 0x0000000102027824 */ /* 0x000fca00078e0a07 */
[----:B------:R-:W-:-:S13]  /*02d0*/  ISETP.GE.AND P0, PT, R2, 0x1, PT ;  /* 0x000000010200780c */ /* 0x000fda0003f06270 */
[----:B------:R-:W-:Y:S05]  /*02e0*/  @!P0 EXIT ;  /* 0x000000000000894d */ /* 0x000fea0003800000 */
[----:B------:R-:W-:Y:S01]  /*02f0*/  VIMNMX R2, PT, PT, R2, 0x20, PT ;  /* 0x0000002002027848 */ /* 0x000fe20003fe0100 */
[----:B------:R-:W-:Y:S01]  /*0300*/  IMAD R7, R7, R3, R4 ;  /* 0x0000000307077224 */ /* 0x000fe200078e0204 */
[----:B------:R-:W-:Y:S01]  /*0310*/  BSSY.RECONVERGENT B0, `(.L_x_82) ;  /* 0x000001f000007945 */ /* 0x000fe20003800200 */
[----:B------:R-:W-:Y:S01]  /*0320*/  IMAD R4, R4, 0x21, R5 ;  /* 0x0000002104047824 */ /* 0x000fe200078e0205 */
[----:B------:R-:W-:Y:S01]  /*0330*/  ISETP.GT.AND P1, PT, R2, 0x18, PT ;  /* 0x000000180200780c */ /* 0x000fe20003f24270 */
[----:B0-----:R-:W-:Y:S01]  /*0340*/  IMAD.MOV.U32 R11, RZ, RZ, RZ ;  /* 0x000000ffff0b7224 */ /* 0x001fe200078e00ff */
[----:B------:R-:W-:Y:S02]  /*0350*/  LEA R17, R0, R7, 0x5 ;  /* 0x0000000700117211 */ /* 0x000fe400078e28ff */
[----:B------:R-:W-:Y:S02]  /*0360*/  PLOP3.LUT P0, PT, PT, PT, PT, 0x80, 0x8 ;  /* 0x000000000008781c */ /* 0x000fe40003f0f070 */
[----:B------:R-:W-:-:S07]  /*0370*/  LEA R0, R4, UR4, 0x2 ;  /* 0x0000000404007c11 */ /* 0x000fce000f8e10ff */
[----:B------:R-:W-:Y:S05]  /*0380*/  @!P1 BRA `(.L_x_83) ;  /* 0x00000000005c9947 */ /* 0x000fea0003800000 */
[----:B------:R-:W0:Y:S01]  /*0390*/  LDC.64 R4, c[0x0][0x380] ;  /* 0x0000e000ff047b82 */ /* 0x000e220000000a00 */
[----:B------:R-:W-:Y:S02]  /*03a0*/  PLOP3.LUT P0, PT, PT, PT, PT, 0x8, 0x80 ;  /* 0x000000000080781c */ /* 0x000fe40003f0e170 */
[----:B------:R-:W-:-:S11]  /*03b0*/  IADD3 R16, PT, PT, R2, -0x18, RZ ;  /* 0xffffffe802107810 */ /* 0x000fd60007ffe0ff */
.L_x_84:
[----:B-1----:R-:W1:Y:S01]  /*03c0*/  LDS R19, [R0] ;  /* 0x0000000000137984 */ /* 0x002e620000000800 */
[----:B------:R-:W-:Y:S01]  /*03d0*/  IMAD R8, R3, 0x8, R17 ;  /* 0x0000000803087824 */ /* 0x000fe200078e0211 */
[----:B------:R-:W-:Y:S01]  /*03e0*/  IADD3 R11, PT, PT, R11, 0x20, RZ ;  /* 0x000000200b0b7810 */ /* 0x000fe20007ffe0ff */
[--C-:B0-----:R-:W-:Y:S01]  /*03f0*/  IMAD.WIDE R6, R17, 0x4, R4.reuse ;  /* 0x0000000411067825 */ /* 0x101fe200078e0204 */
[----:B------:R-:W0:Y:S02]  /*0400*/  LDS R21, [R0+0x20] ;  /* 0x0000200000157984 */ /* 0x000e240000000800 */
[----:B------:R-:W-:Y:S01]  /*0410*/  LEA R12, R3, R8, 0x3 ;  /* 0x00000008030c7211 */ /* 0x000fe200078e18ff */
[----:B------:R-:W-:Y:S01]  /*0420*/  IMAD.WIDE R8, R8, 0x4, R4 ;  /* 0x0000000408087825 */ /* 0x000fe200078e0204 */
[----:B------:R-:W2:Y:S01]  /*0430*/  LDS R23, [R0+0x40] ;  /* 0x0000400000177984 */ /* 0x000ea20000000800 */
[----:B------:R-:W-:Y:S02]  /*0440*/  ISETP.GE.AND P1, PT, R11, R16, PT ;  /* 0x000000100b00720c */ /* 0x000fe40003f26270 */
[----:B------:R-:W-:Y:S01]  /*0450*/  IMAD R10, R3, 0x8, R12 ;  /* 0x00000008030a7824 */ /* 0x000fe200078e020c */
[----:B------:R3:W4:Y:S01]  /*0460*/  LDS R25, [R0+0x60] ;  /* 0x0000600000197984 */ /* 0x0007220000000800 */
[----:B------:R-:W-:-:S03]  /*0470*/  IMAD.WIDE R12, R12, 0x4, R4 ;  /* 0x000000040c0c7825 */ /* 0x000fc600078e0204 */
[----:B------:R-:W-:Y:S01]  /*0480*/  LEA R17, R3, R10, 0x3 ;  /* 0x0000000a03117211 */ /* 0x000fe200078e18ff */
[----:B------:R-:W-:-:S04]  /*0490*/  IMAD.WIDE R14, R10, 0x4, R4 ;  /* 0x000000040a0e7825 */ /* 0x000fc800078e0204 */
[----:B---3--:R-:W-:Y:S01]  /*04a0*/  VIADD R0, R0, 0x80 ;  /* 0x0000008000007836 */ /* 0x008fe20000000000 */
[----:B-1----:R1:W-:Y:S04]  /*04b0*/  STG.E desc[UR6][R6.64], R19 ;  /* 0x0000001306007986 */ /* 0x0023e8000c101906 */
[----:B0-----:R1:W-:Y:S04]  /*04c0*/  STG.E desc[UR6][R8.64], R21 ;  /* 0x0000001508007986 */ /* 0x0013e8000c101906 */
[----:B--2---:R1:W-:Y:S04]  /*04d0*/  STG.E desc[UR6][R12.64], R23 ;  /* 0x000000170c007986 */ /* 0x0043e8000c101906 */
[----:B----4-:R1:W-:Y:S01]  /*04e0*/  STG.E desc[UR6][R14.64], R25 ;  /* 0x000000190e007986 */ /* 0x0103e2000c101906 */
[----:B------:R-:W-:Y:S05]  /*04f0*/  @!P1 BRA `(.L_x_84) ;  /* 0xfffffffc00b09947 */ /* 0x000fea000383ffff */
.L_x_83:
[----:B------:R-:W-:Y:S05]  /*0500*/  BSYNC.RECONVERGENT B0 ;  /* 0x0000000000007941 */ /* 0x000fea0003800200 */
.L_x_82:
[----:B------:R-:W-:Y:S01]  /*0510*/  IMAD.IADD R4, R2, 0x1, -R11 ;  /* 0x0000000102047824 */ /* 0x000fe200078e0a0b */
[----:B------:R-:W-:Y:S04]  /*0520*/  BSSY.RECONVERGENT B0, `(.L_x_85) ;  /* 0x000000f000007945 */ /* 0x000fe80003800200 */
[----:B------:R-:W-:-:S13]  /*0530*/  ISETP.GT.AND P1, PT, R4, 0x8, PT ;  /* 0x000000080400780c */ /* 0x000fda0003f24270 */
[----:B------:R-:W-:Y:S05]  /*0540*/  @!P1 BRA `(.L_x_86) ;  /* 0x0000000000309947 */ /* 0x000fea0003800000 */
[----:B-1----:R-:W0:Y:S01]  /*0550*/  LDS R9, [R0] ;  /* 0x0000000000097984 */ /* 0x002e220000000800 */
[----:B------:R-:W1:Y:S01]  /*0560*/  LDC.64 R6, c[0x0][0x380] ;  /* 0x0000e000ff067b82 */ /* 0x000e620000000a00 */
[----:B------:R-:W-:Y:S02]  /*0570*/  LEA R8, R3, R17, 0x3 ;  /* 0x0000001103087211 */ /* 0x000fe400078e18ff */
[----:B------:R2:W3:Y:S01]  /*0580*/  LDS R13, [R0+0x20] ;  /* 0x00002000000d7984 */ /* 0x0004e20000000800 */
[----:B------:R-:W-:Y:S02]  /*0590*/  PLOP3.LUT P0, PT, PT, PT, PT, 0x8, 0x80 ;  /* 0x000000000080781c */ /* 0x000fe40003f0e170 */
[----:B------:R-:W-:Y:S02]  /*05a0*/  IADD3 R11, PT, PT, R11, 0x10, RZ ;  /* 0x000000100b0b7810 */ /* 0x000fe40007ffe0ff */
[----:B--2---:R-:W-:Y:S01]  /*05b0*/  IADD3 R0, PT, PT, R0, 0x40, RZ ;  /* 0x0000004000007810 */ /* 0x004fe20007ffe0ff */
[----:B-1----:R-:W-:-:S04]  /*05c0*/  IMAD.WIDE R4, R17, 0x4, R6 ;  /* 0x0000000411047825 */ /* 0x002fc800078e0206 */
[----:B------:R-:W-:-:S04]  /*05d0*/  IMAD.WIDE R6, R8, 0x4, R6 ;  /* 0x0000000408067825 */ /* 0x000fc800078e0206 */
[----:B------:R-:W-:Y:S01]  /*05e0*/  IMAD R17, R3, 0x8, R8 ;  /* 0x0000000803117824 */ /* 0x000fe200078e0208 */
[----:B0-----:R0:W-:Y:S04]  /*05f0*/  STG.E desc[UR6][R4.64], R9 ;  /* 0x0000000904007986 */ /* 0x0011e8000c101906 */
[----:B---3--:R0:W-:Y:S02]  /*0600*/  STG.E desc[UR6][R6.64], R13 ;  /* 0x0000000d06007986 */ /* 0x0081e4000c101906 */
.L_x_86:
[----:B------:R-:W-:Y:S05]  /*0610*/  BSYNC.RECONVERGENT B0 ;  /* 0x0000000000007941 */ /* 0x000fea0003800200 */
.L_x_85:
[----:B------:R-:W-:-:S13]  /*0620*/  ISETP.LT.OR P0, PT, R11, R2, P0 ;  /* 0x000000020b00720c */ /* 0x000fda0000701670 */
[----:B------:R-:W-:Y:S05]  /*0630*/  @!P0 EXIT ;  /* 0x000000000000894d */ /* 0x000fea0003800000 */
[----:B0-----:R-:W0:Y:S01]  /*0640*/  LDS R5, [R0] ;  /* 0x0000000000057984 */ /* 0x001e220000000800 */
[----:B------:R-:W2:Y:S02]  /*0650*/  LDC.64 R2, c[0x0][0x380] ;  /* 0x0000e000ff027b82 */ /* 0x000ea40000000a00 */
[----:B--2---:R-:W-:-:S05]  /*0660*/  IMAD.WIDE R2, R17, 0x4, R2 ;  /* 0x0000000411027825 */ /* 0x004fca00078e0202 */
[----:B0-----:R-:W-:Y:S01]  /*0670*/  STG.E desc[UR6][R2.64], R5 ;  /* 0x0000000502007986 */ /* 0x001fe2000c101906 */
[----:B------:R-:W-:Y:S05]  /*0680*/  EXIT ;  /* 0x000000000000794d */ /* 0x000fea0003800000 */
.L_x_87:
        /* <DEDUP_REMOVED lines=15> */
.L_x_92:


//--------------------- .nv.shared.reserved.0     --------------------------
	.section	.nv.shared.reserved.0,"aw",@nobits
	.weak		__nv_reservedSMEM_offset_0_alias
	.size		__nv_reservedSMEM_offset_0_alias, 0, 64
	.other		__nv_reservedSMEM_offset_0_alias,@"STO_CUDA_RESERVED_SHARED STV_DEFAULT"
__nv_reservedSMEM_offset_0_alias:
	.zero		0
	.zero		64


//--------------------- .nv.shared._Z28transposeNoBankConflicts32x8PfPKfii --------------------------
	.section	.nv.shared._Z28transposeNoBankConflicts32x8PfPKfii,"aw",@nobits
	.sectionflags	@""
	.align	4
.nv.shared._Z28transposeNoBankConflicts32x8PfPKfii:
	.zero		5248


//--------------------- .nv.constant0._Z47iirConvolve2D_Cardinal_Bspline_3_MirrorOffBoundPfS_mm --------------------------
	.section	.nv.constant0._Z47iirConvolve2D_Cardinal_Bspline_3_MirrorOffBoundPfS_mm,"a",@progbits
	.sectionflags	@""
	.align	4
.nv.constant0._Z47iirConvolve2D_Cardinal_Bspline_3_MirrorOffBoundPfS_mm:
	.zero		928


//--------------------- .nv.constant0._Z50iirConvolve2D_Cardinal_Bspline_3_MirrorOffBoundNewPfS_ii --------------------------
	.section	.nv.constant0._Z50iirConvolve2D_Cardinal_Bspline_3_MirrorOffBoundNewPfS_ii,"a",@progbits
	.sectionflags	@""
	.align	4
.nv.constant0._Z50iirConvolve2D_Cardinal_Bspline_3_MirrorOffBoundNewPfS_ii:
	.zero		920


//--------------------- .nv.constant0._Z28transposeNoBankConflicts32x8PfPKfii --------------------------
	.section	.nv.constant0._Z28transposeNoBankConflicts32x8PfPKfii,"a",@progbits
	.sectionflags	@""
	.align	4
.nv.constant0._Z28transposeNoBankConflicts32x8PfPKfii:
	.zero		920


//--------------------- SYMBOLS --------------------------

	.type		.nv.reservedSmem.offset0,@object
	.size		.nv.reservedSmem.offset0,0x4
	.type		.nv.reservedSmem.cap,@object
	.size		.nv.reservedSmem.cap,0x4
